//
// Generated by NVIDIA NVVM Compiler
//
// Compiler Build ID: CL-36424714
// Cuda compilation tools, release 13.0, V13.0.88
// Based on NVVM 20.0.0
//

.version 9.0
.target sm_100
.address_size 64

	// .globl	_Z6matmulPKiS0_Piiii

.visible .entry _Z6matmulPKiS0_Piiii(
	.param .u64 .ptr .align 1 _Z6matmulPKiS0_Piiii_param_0,
	.param .u64 .ptr .align 1 _Z6matmulPKiS0_Piiii_param_1,
	.param .u64 .ptr .align 1 _Z6matmulPKiS0_Piiii_param_2,
	.param .u32 _Z6matmulPKiS0_Piiii_param_3,
	.param .u32 _Z6matmulPKiS0_Piiii_param_4,
	.param .u32 _Z6matmulPKiS0_Piiii_param_5
)
{
	.reg .pred 	%p<13>;
	.reg .b32 	%r<107>;
	.reg .b64 	%rd<53>;

	ld.param.u64 	%rd7, [_Z6matmulPKiS0_Piiii_param_0];
	ld.param.u64 	%rd8, [_Z6matmulPKiS0_Piiii_param_1];
	ld.param.u64 	%rd6, [_Z6matmulPKiS0_Piiii_param_2];
	ld.param.u32 	%r32, [_Z6matmulPKiS0_Piiii_param_3];
	ld.param.u32 	%r30, [_Z6matmulPKiS0_Piiii_param_4];
	ld.param.u32 	%r31, [_Z6matmulPKiS0_Piiii_param_5];
	cvta.to.global.u64 	%rd1, %rd8;
	cvta.to.global.u64 	%rd2, %rd7;
	mov.u32 	%r33, %ctaid.y;
	mov.u32 	%r34, %ntid.y;
	mov.u32 	%r35, %tid.y;
	mad.lo.s32 	%r1, %r33, %r34, %r35;
	mov.u32 	%r36, %ctaid.x;
	mov.u32 	%r37, %ntid.x;
	mov.u32 	%r38, %tid.x;
	mad.lo.s32 	%r2, %r36, %r37, %r38;
	setp.ge.s32 	%p1, %r1, %r32;
	setp.ge.s32 	%p2, %r2, %r31;
	or.pred  	%p3, %p1, %p2;
	@%p3 bra 	$L__BB0_14;
	setp.lt.s32 	%p4, %r30, 1;
	mov.b32 	%r106, 0;
	@%p4 bra 	$L__BB0_13;
	mul.lo.s32 	%r3, %r30, %r1;
	and.b32  	%r4, %r30, 7;
	setp.lt.u32 	%p5, %r30, 8;
	mov.b32 	%r101, 0;
	mov.u32 	%r106, %r101;
	@%p5 bra 	$L__BB0_5;
	and.b32  	%r101, %r30, 2147483640;
	neg.s32 	%r95, %r101;
	shl.b32 	%r7, %r31, 3;
	mul.wide.u32 	%rd9, %r3, 4;
	add.s64 	%rd10, %rd9, %rd2;
	add.s64 	%rd52, %rd10, 16;
	mov.b32 	%r106, 0;
	mul.wide.s32 	%rd13, %r31, 4;
	mov.u32 	%r94, %r2;
$L__BB0_4:
	.pragma "nounroll";
	ld.global.nc.u32 	%r43, [%rd52+-16];
	mul.wide.s32 	%rd11, %r94, 4;
	add.s64 	%rd12, %rd1, %rd11;
	ld.global.nc.u32 	%r44, [%rd12];
	mad.lo.s32 	%r45, %r44, %r43, %r106;
	ld.global.nc.u32 	%r46, [%rd52+-12];
	add.s64 	%rd14, %rd12, %rd13;
	ld.global.nc.u32 	%r47, [%rd14];
	mad.lo.s32 	%r48, %r47, %r46, %r45;
	ld.global.nc.u32 	%r49, [%rd52+-8];
	add.s64 	%rd15, %rd14, %rd13;
	ld.global.nc.u32 	%r50, [%rd15];
	mad.lo.s32 	%r51, %r50, %r49, %r48;
	ld.global.nc.u32 	%r52, [%rd52+-4];
	add.s64 	%rd16, %rd15, %rd13;
	ld.global.nc.u32 	%r53, [%rd16];
	mad.lo.s32 	%r54, %r53, %r52, %r51;
	ld.global.nc.u32 	%r55, [%rd52];
	add.s64 	%rd17, %rd16, %rd13;
	ld.global.nc.u32 	%r56, [%rd17];
	mad.lo.s32 	%r57, %r56, %r55, %r54;
	ld.global.nc.u32 	%r58, [%rd52+4];
	add.s64 	%rd18, %rd17, %rd13;
	ld.global.nc.u32 	%r59, [%rd18];
	mad.lo.s32 	%r60, %r59, %r58, %r57;
	ld.global.nc.u32 	%r61, [%rd52+8];
	add.s64 	%rd19, %rd18, %rd13;
	ld.global.nc.u32 	%r62, [%rd19];
	mad.lo.s32 	%r63, %r62, %r61, %r60;
	ld.global.nc.u32 	%r64, [%rd52+12];
	add.s64 	%rd20, %rd19, %rd13;
	ld.global.nc.u32 	%r65, [%rd20];
	mad.lo.s32 	%r106, %r65, %r64, %r63;
	add.s32 	%r95, %r95, 8;
	add.s32 	%r94, %r94, %r7;
	add.s64 	%rd52, %rd52, 32;
	setp.ne.s32 	%p6, %r95, 0;
	@%p6 bra 	$L__BB0_4;
$L__BB0_5:
	setp.eq.s32 	%p7, %r4, 0;
	@%p7 bra 	$L__BB0_13;
	and.b32  	%r17, %r30, 3;
	setp.lt.u32 	%p8, %r4, 4;
	@%p8 bra 	$L__BB0_8;
	add.s32 	%r67, %r101, %r3;
	mul.wide.u32 	%rd21, %r67, 4;
	add.s64 	%rd22, %rd2, %rd21;
	ld.global.nc.u32 	%r68, [%rd22];
	mad.lo.s32 	%r69, %r101, %r31, %r2;
	mul.wide.s32 	%rd23, %r69, 4;
	add.s64 	%rd24, %rd1, %rd23;
	ld.global.nc.u32 	%r70, [%rd24];
	mad.lo.s32 	%r71, %r70, %r68, %r106;
	cvt.u64.u32 	%rd25, %r3;
	cvt.u64.u32 	%rd26, %r101;
	add.s64 	%rd27, %rd26, %rd25;
	shl.b64 	%rd28, %rd27, 2;
	add.s64 	%rd29, %rd2, %rd28;
	ld.global.nc.u32 	%r72, [%rd29+4];
	mul.wide.s32 	%rd30, %r31, 4;
	add.s64 	%rd31, %rd24, %rd30;
	ld.global.nc.u32 	%r73, [%rd31];
	mad.lo.s32 	%r74, %r73, %r72, %r71;
	ld.global.nc.u32 	%r75, [%rd29+8];
	add.s64 	%rd32, %rd31, %rd30;
	ld.global.nc.u32 	%r76, [%rd32];
	mad.lo.s32 	%r77, %r76, %r75, %r74;
	ld.global.nc.u32 	%r78, [%rd29+12];
	add.s64 	%rd33, %rd32, %rd30;
	ld.global.nc.u32 	%r79, [%rd33];
	mad.lo.s32 	%r106, %r79, %r78, %r77;
	add.s32 	%r101, %r101, 4;
$L__BB0_8:
	setp.eq.s32 	%p9, %r17, 0;
	@%p9 bra 	$L__BB0_13;
	setp.eq.s32 	%p10, %r17, 1;
	@%p10 bra 	$L__BB0_11;
	add.s32 	%r81, %r101, %r3;
	mul.wide.u32 	%rd34, %r81, 4;
	add.s64 	%rd35, %rd2, %rd34;
	ld.global.nc.u32 	%r82, [%rd35];
	mad.lo.s32 	%r83, %r101, %r31, %r2;
	mul.wide.s32 	%rd36, %r83, 4;
	add.s64 	%rd37, %rd1, %rd36;
	ld.global.nc.u32 	%r84, [%rd37];
	mad.lo.s32 	%r85, %r84, %r82, %r106;
	cvt.u64.u32 	%rd38, %r3;
	cvt.u64.u32 	%rd39, %r101;
	add.s64 	%rd40, %rd39, %rd38;
	shl.b64 	%rd41, %rd40, 2;
	add.s64 	%rd42, %rd2, %rd41;
	ld.global.nc.u32 	%r86, [%rd42+4];
	mul.wide.s32 	%rd43, %r31, 4;
	add.s64 	%rd44, %rd37, %rd43;
	ld.global.nc.u32 	%r87, [%rd44];
	mad.lo.s32 	%r106, %r87, %r86, %r85;
	add.s32 	%r101, %r101, 2;
$L__BB0_11:
	and.b32  	%r88, %r30, 1;
	setp.eq.b32 	%p11, %r88, 1;
	not.pred 	%p12, %p11;
	@%p12 bra 	$L__BB0_13;
	add.s32 	%r89, %r101, %r3;
	mul.wide.u32 	%rd45, %r89, 4;
	add.s64 	%rd46, %rd2, %rd45;
	ld.global.nc.u32 	%r90, [%rd46];
	mad.lo.s32 	%r91, %r101, %r31, %r2;
	mul.wide.s32 	%rd47, %r91, 4;
	add.s64 	%rd48, %rd1, %rd47;
	ld.global.nc.u32 	%r92, [%rd48];
	mad.lo.s32 	%r106, %r92, %r90, %r106;
$L__BB0_13:
	mad.lo.s32 	%r93, %r31, %r1, %r2;
	cvta.to.global.u64 	%rd49, %rd6;
	mul.wide.s32 	%rd50, %r93, 4;
	add.s64 	%rd51, %rd49, %rd50;
	st.global.u32 	[%rd51], %r106;
$L__BB0_14:
	ret;

}
	// .globl	_Z7matmul2PKiS0_Piiii
.visible .entry _Z7matmul2PKiS0_Piiii(
	.param .u64 .ptr .align 1 _Z7matmul2PKiS0_Piiii_param_0,
	.param .u64 .ptr .align 1 _Z7matmul2PKiS0_Piiii_param_1,
	.param .u64 .ptr .align 1 _Z7matmul2PKiS0_Piiii_param_2,
	.param .u32 _Z7matmul2PKiS0_Piiii_param_3,
	.param .u32 _Z7matmul2PKiS0_Piiii_param_4,
	.param .u32 _Z7matmul2PKiS0_Piiii_param_5
)
{
	.reg .pred 	%p<17>;
	.reg .b32 	%r<130>;
	.reg .b64 	%rd<44>;

	ld.param.u64 	%rd6, [_Z7matmul2PKiS0_Piiii_param_0];
	ld.param.u64 	%rd7, [_Z7matmul2PKiS0_Piiii_param_1];
	ld.param.u64 	%rd5, [_Z7matmul2PKiS0_Piiii_param_2];
	ld.param.u32 	%r44, [_Z7matmul2PKiS0_Piiii_param_3];
	ld.param.u32 	%r45, [_Z7matmul2PKiS0_Piiii_param_4];
	ld.param.u32 	%r46, [_Z7matmul2PKiS0_Piiii_param_5];
	cvta.to.global.u64 	%rd1, %rd7;
	cvta.to.global.u64 	%rd2, %rd6;
	cvta.to.global.u64 	%rd3, %rd5;
	mov.u32 	%r47, %ctaid.y;
	mov.u32 	%r1, %ntid.y;
	mov.u32 	%r48, %tid.y;
	mad.lo.s32 	%r112, %r47, %r1, %r48;
	mov.u32 	%r49, %ctaid.x;
	mov.u32 	%r3, %ntid.x;
	mov.u32 	%r50, %tid.x;
	mad.lo.s32 	%r4, %r49, %r3, %r50;
	setp.ge.s32 	%p1, %r112, %r44;
	@%p1 bra 	$L__BB1_22;
	setp.gt.s32 	%p2, %r45, 0;
	mov.u32 	%r51, %nctaid.x;
	mul.lo.s32 	%r5, %r51, %r3;
	mov.u32 	%r52, %nctaid.y;
	mul.lo.s32 	%r6, %r52, %r1;
	@%p2 bra 	$L__BB1_2;
	bra.uni 	$L__BB1_18;
$L__BB1_2:
	and.b32  	%r7, %r45, 7;
	and.b32  	%r8, %r45, 2147483640;
	shl.b32 	%r9, %r46, 3;
	add.s64 	%rd4, %rd2, 16;
	mul.wide.s32 	%rd34, %r46, 4;
$L__BB1_3:
	setp.lt.s32 	%p6, %r4, %r46;
	@%p6 bra 	$L__BB1_5;
$L__BB1_4:
	add.s32 	%r112, %r112, %r6;
	setp.lt.s32 	%p16, %r112, %r44;
	@%p16 bra 	$L__BB1_3;
	bra.uni 	$L__BB1_22;
$L__BB1_5:
	mul.lo.s32 	%r12, %r112, %r45;
	mov.u32 	%r113, %r4;
$L__BB1_6:
	setp.lt.u32 	%p7, %r45, 8;
	mov.b32 	%r122, 0;
	mov.u32 	%r127, %r122;
	@%p7 bra 	$L__BB1_9;
	and.b32  	%r58, %r45, 2147483640;
	neg.s32 	%r116, %r58;
	mov.b32 	%r127, 0;
	mov.u32 	%r114, %r12;
	mov.u32 	%r115, %r113;
$L__BB1_8:
	.pragma "nounroll";
	mul.wide.s32 	%rd10, %r114, 4;
	add.s64 	%rd11, %rd4, %rd10;
	ld.global.nc.u32 	%r59, [%rd11+-16];
	mul.wide.s32 	%rd12, %r115, 4;
	add.s64 	%rd13, %rd1, %rd12;
	ld.global.nc.u32 	%r60, [%rd13];
	mad.lo.s32 	%r61, %r60, %r59, %r127;
	ld.global.nc.u32 	%r62, [%rd11+-12];
	mul.wide.s32 	%rd14, %r46, 4;
	add.s64 	%rd15, %rd13, %rd14;
	ld.global.nc.u32 	%r63, [%rd15];
	mad.lo.s32 	%r64, %r63, %r62, %r61;
	ld.global.nc.u32 	%r65, [%rd11+-8];
	add.s64 	%rd16, %rd15, %rd14;
	ld.global.nc.u32 	%r66, [%rd16];
	mad.lo.s32 	%r67, %r66, %r65, %r64;
	ld.global.nc.u32 	%r68, [%rd11+-4];
	add.s64 	%rd17, %rd16, %rd14;
	ld.global.nc.u32 	%r69, [%rd17];
	mad.lo.s32 	%r70, %r69, %r68, %r67;
	ld.global.nc.u32 	%r71, [%rd11];
	add.s64 	%rd18, %rd17, %rd14;
	ld.global.nc.u32 	%r72, [%rd18];
	mad.lo.s32 	%r73, %r72, %r71, %r70;
	ld.global.nc.u32 	%r74, [%rd11+4];
	add.s64 	%rd19, %rd18, %rd14;
	ld.global.nc.u32 	%r75, [%rd19];
	mad.lo.s32 	%r76, %r75, %r74, %r73;
	ld.global.nc.u32 	%r77, [%rd11+8];
	add.s64 	%rd20, %rd19, %rd14;
	ld.global.nc.u32 	%r78, [%rd20];
	mad.lo.s32 	%r79, %r78, %r77, %r76;
	ld.global.nc.u32 	%r80, [%rd11+12];
	add.s64 	%rd21, %rd20, %rd14;
	ld.global.nc.u32 	%r81, [%rd21];
	mad.lo.s32 	%r127, %r81, %r80, %r79;
	add.s32 	%r116, %r116, 8;
	add.s32 	%r115, %r115, %r9;
	add.s32 	%r114, %r114, 8;
	setp.ne.s32 	%p8, %r116, 0;
	mov.u32 	%r122, %r8;
	@%p8 bra 	$L__BB1_8;
$L__BB1_9:
	setp.eq.s32 	%p9, %r7, 0;
	@%p9 bra 	$L__BB1_17;
	add.s32 	%r83, %r7, -1;
	setp.lt.u32 	%p10, %r83, 3;
	@%p10 bra 	$L__BB1_12;
	add.s32 	%r84, %r122, %r12;
	mul.wide.s32 	%rd22, %r84, 4;
	add.s64 	%rd23, %rd2, %rd22;
	ld.global.nc.u32 	%r85, [%rd23];
	mad.lo.s32 	%r86, %r122, %r46, %r113;
	mul.wide.s32 	%rd24, %r86, 4;
	add.s64 	%rd25, %rd1, %rd24;
	ld.global.nc.u32 	%r87, [%rd25];
	mad.lo.s32 	%r88, %r87, %r85, %r127;
	ld.global.nc.u32 	%r89, [%rd23+4];
	add.s64 	%rd27, %rd25, %rd34;
	ld.global.nc.u32 	%r90, [%rd27];
	mad.lo.s32 	%r91, %r90, %r89, %r88;
	ld.global.nc.u32 	%r92, [%rd23+8];
	add.s64 	%rd28, %rd27, %rd34;
	ld.global.nc.u32 	%r93, [%rd28];
	mad.lo.s32 	%r94, %r93, %r92, %r91;
	ld.global.nc.u32 	%r95, [%rd23+12];
	add.s64 	%rd29, %rd28, %rd34;
	ld.global.nc.u32 	%r96, [%rd29];
	mad.lo.s32 	%r127, %r96, %r95, %r94;
	add.s32 	%r122, %r122, 4;
$L__BB1_12:
	and.b32  	%r98, %r45, 3;
	setp.eq.s32 	%p11, %r98, 0;
	@%p11 bra 	$L__BB1_17;
	setp.eq.s32 	%p12, %r98, 1;
	@%p12 bra 	$L__BB1_15;
	add.s32 	%r99, %r122, %r12;
	mul.wide.s32 	%rd30, %r99, 4;
	add.s64 	%rd31, %rd2, %rd30;
	ld.global.nc.u32 	%r100, [%rd31];
	mad.lo.s32 	%r101, %r122, %r46, %r113;
	mul.wide.s32 	%rd32, %r101, 4;
	add.s64 	%rd33, %rd1, %rd32;
	ld.global.nc.u32 	%r102, [%rd33];
	mad.lo.s32 	%r103, %r102, %r100, %r127;
	ld.global.nc.u32 	%r104, [%rd31+4];
	add.s64 	%rd35, %rd33, %rd34;
	ld.global.nc.u32 	%r105, [%rd35];
	mad.lo.s32 	%r127, %r105, %r104, %r103;
	add.s32 	%r122, %r122, 2;
$L__BB1_15:
	and.b32  	%r106, %r45, 1;
	setp.eq.b32 	%p13, %r106, 1;
	not.pred 	%p14, %p13;
	@%p14 bra 	$L__BB1_17;
	add.s32 	%r107, %r122, %r12;
	mul.wide.s32 	%rd36, %r107, 4;
	add.s64 	%rd37, %rd2, %rd36;
	ld.global.nc.u32 	%r108, [%rd37];
	mad.lo.s32 	%r109, %r122, %r46, %r113;
	mul.wide.s32 	%rd38, %r109, 4;
	add.s64 	%rd39, %rd1, %rd38;
	ld.global.nc.u32 	%r110, [%rd39];
	mad.lo.s32 	%r127, %r110, %r108, %r127;
$L__BB1_17:
	ld.param.u64 	%rd43, [_Z7matmul2PKiS0_Piiii_param_2];
	mad.lo.s32 	%r111, %r112, %r46, %r113;
	cvta.to.global.u64 	%rd40, %rd43;
	mul.wide.s32 	%rd41, %r111, 4;
	add.s64 	%rd42, %rd40, %rd41;
	st.global.u32 	[%rd42], %r127;
	add.s32 	%r113, %r113, %r5;
	setp.lt.s32 	%p15, %r113, %r46;
	@%p15 bra 	$L__BB1_6;
	bra.uni 	$L__BB1_4;
$L__BB1_18:
	setp.ge.s32 	%p3, %r4, %r46;
	@%p3 bra 	$L__BB1_21;
	mul.lo.s32 	%r40, %r112, %r46;
	mov.u32 	%r129, %r4;
$L__BB1_20:
	add.s32 	%r53, %r129, %r40;
	mul.wide.s32 	%rd8, %r53, 4;
	add.s64 	%rd9, %rd3, %rd8;
	mov.b32 	%r54, 0;
	st.global.u32 	[%rd9], %r54;
	add.s32 	%r129, %r129, %r5;
	setp.lt.s32 	%p4, %r129, %r46;
	@%p4 bra 	$L__BB1_20;
$L__BB1_21:
	add.s32 	%r112, %r112, %r6;
	setp.lt.s32 	%p5, %r112, %r44;
	@%p5 bra 	$L__BB1_18;
$L__BB1_22:
	ret;

}


// ===== COMPILED SASS (sm_100) =====

	.target	sm_100

	.elftype	@"ET_EXEC"


//--------------------- .note.nv.tkinfo           --------------------------
	.section	.note.nv.tkinfo,"",@"SHT_NOTE"
	.sectionflags	@"SHF_NOTE_NV_TKINFO"
	.tkinfo
        /*0018*/ 	.word	0x00000002
        /*0030*/ 	.string	""
        /*0030*/ 	.string	"ptxas"
        /*0030*/ 	.string	"Cuda compilation tools, release 13.0, V13.0.88"
        /*0030*/ 	.string	"Build cuda_13.0.r13.0/compiler.36424714_0"
        /*0030*/ 	.string	"-arch sm_100 -m 64 "



//--------------------- .note.nv.cuinfo           --------------------------
	.section	.note.nv.cuinfo,"",@"SHT_NOTE"
	.sectionflags	@"SHF_NOTE_NV_CUINFO"
        /*0018*/ 	.short	0x0002
        /*001a*/ 	.short	0x0064
        /*001c*/ 	.short	0x0082
	.zero		2


//--------------------- .nv.info                  --------------------------
	.section	.nv.info,"",@"SHT_CUDA_INFO"
	.align	4


	//----- nvinfo : EIATTR_REGCOUNT
	.align		4
        /*0000*/ 	.byte	0x04, 0x2f
        /*0002*/ 	.short	(.L_1 - .L_0)
	.align		4
.L_0:
        /*0004*/ 	.word	index@(_Z6matmulPKiS0_Piiii)
        /*0008*/ 	.word	0x00000020


	//----- nvinfo : EIATTR_FRAME_SIZE
	.align		4
.L_1:
        /*000c*/ 	.byte	0x04, 0x11
        /*000e*/ 	.short	(.L_3 - .L_2)
	.align		4
.L_2:
        /*0010*/ 	.word	index@(_Z6matmulPKiS0_Piiii)
        /*0014*/ 	.word	0x00000000


	//----- nvinfo : EIATTR_REGCOUNT
	.align		4
.L_3:
        /*0018*/ 	.byte	0x04, 0x2f
        /*001a*/ 	.short	(.L_5 - .L_4)
	.align		4
.L_4:
        /*001c*/ 	.word	index@(_Z7matmul2PKiS0_Piiii)
        /*0020*/ 	.word	0x00000020


	//----- nvinfo : EIATTR_FRAME_SIZE
	.align		4
.L_5:
        /*0024*/ 	.byte	0x04, 0x11
        /*0026*/ 	.short	(.L_7 - .L_6)
	.align		4
.L_6:
        /*0028*/ 	.word	index@(_Z7matmul2PKiS0_Piiii)
        /*002c*/ 	.word	0x00000000


	//----- nvinfo : EIATTR_MIN_STACK_SIZE
	.align		4
.L_7:
        /*0030*/ 	.byte	0x04, 0x12
        /*0032*/ 	.short	(.L_9 - .L_8)
	.align		4
.L_8:
        /*0034*/ 	.word	index@(_Z7matmul2PKiS0_Piiii)
        /*0038*/ 	.word	0x00000000


	//----- nvinfo : EIATTR_MIN_STACK_SIZE
	.align		4
.L_9:
        /*003c*/ 	.byte	0x04, 0x12
        /*003e*/ 	.short	(.L_11 - .L_10)
	.align		4
.L_10:
        /*0040*/ 	.word	index@(_Z6matmulPKiS0_Piiii)
        /*0044*/ 	.word	0x00000000
.L_11:


//--------------------- .nv.compat                --------------------------
	.section	.nv.compat,"",@"SHT_CUDA_COMPAT_INFO"
	.align	4
        /*0000*/ 	.byte	0x02, 0x09, 0x00, 0x00, 0x02, 0x02, 0x01, 0x00, 0x02, 0x05, 0x05, 0x00, 0x03, 0x07, 0x01, 0x01
        /*0010*/ 	.byte	0x02, 0x03, 0x00, 0x00, 0x02, 0x06, 0x01, 0x00, 0x04, 0x0b, 0x08, 0x00, 0x09, 0x00, 0x00, 0x00
        /*0020*/ 	.byte	0x00, 0x00, 0x00, 0x00


//--------------------- .nv.info._Z7matmul2PKiS0_Piiii --------------------------
	.section	.nv.info._Z7matmul2PKiS0_Piiii,"",@"SHT_CUDA_INFO"
	.sectionflags	@""
	.align	4


	//----- nvinfo : EIATTR_CUDA_API_VERSION
	.align		4
        /*0000*/ 	.byte	0x04, 0x37
        /*0002*/ 	.short	(.L_13 - .L_12)
.L_12:
        /*0004*/ 	.word	0x00000082


	//----- nvinfo : EIATTR_KPARAM_INFO
	.align		4
.L_13:
        /*0008*/ 	.byte	0x04, 0x17
        /*000a*/ 	.short	(.L_15 - .L_14)
.L_14:
        /*000c*/ 	.word	0x00000000
        /*0010*/ 	.short	0x0005
        /*0012*/ 	.short	0x0020
        /*0014*/ 	.byte	0x00, 0xf0, 0x11, 0x00


	//----- nvinfo : EIATTR_KPARAM_INFO
	.align		4
.L_15:
        /*0018*/ 	.byte	0x04, 0x17
        /*001a*/ 	.short	(.L_17 - .L_16)
.L_16:
        /*001c*/ 	.word	0x00000000
        /*0020*/ 	.short	0x0004
        /*0022*/ 	.short	0x001c
        /*0024*/ 	.byte	0x00, 0xf0, 0x11, 0x00


	//----- nvinfo : EIATTR_KPARAM_INFO
	.align		4
.L_17:
        /*0028*/ 	.byte	0x04, 0x17
        /*002a*/ 	.short	(.L_19 - .L_18)
.L_18:
        /*002c*/ 	.word	0x00000000
        /*0030*/ 	.short	0x0003
        /*0032*/ 	.short	0x0018
        /*0034*/ 	.byte	0x00, 0xf0, 0x11, 0x00


	//----- nvinfo : EIATTR_KPARAM_INFO
	.align		4
.L_19:
        /*0038*/ 	.byte	0x04, 0x17
        /*003a*/ 	.short	(.L_21 - .L_20)
.L_20:
        /*003c*/ 	.word	0x00000000
        /*0040*/ 	.short	0x0002
        /*0042*/ 	.short	0x0010
        /*0044*/ 	.byte	0x00, 0xf5, 0x21, 0x00


	//----- nvinfo : EIATTR_KPARAM_INFO
	.align		4
.L_21:
        /*0048*/ 	.byte	0x04, 0x17
        /*004a*/ 	.short	(.L_23 - .L_22)
.L_22:
        /*004c*/ 	.word	0x00000000
        /*0050*/ 	.short	0x0001
        /*0052*/ 	.short	0x0008
        /*0054*/ 	.byte	0x00, 0xf5, 0x21, 0x00


	//----- nvinfo : EIATTR_KPARAM_INFO
	.align		4
.L_23:
        /*0058*/ 	.byte	0x04, 0x17
        /*005a*/ 	.short	(.L_25 - .L_24)
.L_24:
        /*005c*/ 	.word	0x00000000
        /*0060*/ 	.short	0x0000
        /*0062*/ 	.short	0x0000
        /*0064*/ 	.byte	0x00, 0xf5, 0x21, 0x00


	//----- nvinfo : EIATTR_SPARSE_MMA_MASK
	.align		4
.L_25:
        /*0068*/ 	.byte	0x03, 0x50
        /*006a*/ 	.short	0x0000


	//----- nvinfo : EIATTR_MAXREG_COUNT
	.align		4
        /*006c*/ 	.byte	0x03, 0x1b
        /*006e*/ 	.short	0x00ff


	//----- nvinfo : EIATTR_MERCURY_ISA_VERSION
	.align		4
        /*0070*/ 	.byte	0x03, 0x5f
        /*0072*/ 	.short	0x0101


	//----- nvinfo : EIATTR_VRC_CTA_INIT_COUNT
	.align		4
        /*0074*/ 	.byte	0x02, 0x4a
	.zero		1
	.zero		1


	//----- nvinfo : EIATTR_EXIT_INSTR_OFFSETS
	.align		4
        /*0078*/ 	.byte	0x04, 0x1c
        /*007a*/ 	.short	(.L_27 - .L_26)


	//   ....[0]....
.L_26:
        /*007c*/ 	.word	0x000000b0


	//   ....[1]....
        /*0080*/ 	.word	0x00000250


	//   ....[2]....
        /*0084*/ 	.word	0x00000ac0


	//----- nvinfo : EIATTR_CRS_STACK_SIZE
	.align		4
.L_27:
        /*0088*/ 	.byte	0x04, 0x1e
        /*008a*/ 	.short	(.L_29 - .L_28)
.L_28:
        /*008c*/ 	.word	0x00000000


	//----- nvinfo : EIATTR_CBANK_PARAM_SIZE
	.align		4
.L_29:
        /*0090*/ 	.byte	0x03, 0x19
        /*0092*/ 	.short	0x0024


	//----- nvinfo : EIATTR_PARAM_CBANK
	.align		4
        /*0094*/ 	.byte	0x04, 0x0a
        /*0096*/ 	.short	(.L_31 - .L_30)
	.align		4
.L_30:
        /*0098*/ 	.word	index@(.nv.constant0._Z7matmul2PKiS0_Piiii)
        /*009c*/ 	.short	0x0380
        /*009e*/ 	.short	0x0024


	//----- nvinfo : EIATTR_SW_WAR
	.align		4
.L_31:
        /*00a0*/ 	.byte	0x04, 0x36
        /*00a2*/ 	.short	(.L_33 - .L_32)
.L_32:
        /*00a4*/ 	.word	0x00000008
.L_33:


//--------------------- .nv.info._Z6matmulPKiS0_Piiii --------------------------
	.section	.nv.info._Z6matmulPKiS0_Piiii,"",@"SHT_CUDA_INFO"
	.sectionflags	@""
	.align	4


	//----- nvinfo : EIATTR_CUDA_API_VERSION
	.align		4
        /*0000*/ 	.byte	0x04, 0x37
        /*0002*/ 	.short	(.L_35 - .L_34)
.L_34:
        /*0004*/ 	.word	0x00000082


	//----- nvinfo : EIATTR_KPARAM_INFO
	.align		4
.L_35:
        /*0008*/ 	.byte	0x04, 0x17
        /*000a*/ 	.short	(.L_37 - .L_36)
.L_36:
        /*000c*/ 	.word	0x00000000
        /*0010*/ 	.short	0x0005
        /*0012*/ 	.short	0x0020
        /*0014*/ 	.byte	0x00, 0xf0, 0x11, 0x00


	//----- nvinfo : EIATTR_KPARAM_INFO
	.align		4
.L_37:
        /*0018*/ 	.byte	0x04, 0x17
        /*001a*/ 	.short	(.L_39 - .L_38)
.L_38:
        /*001c*/ 	.word	0x00000000
        /*0020*/ 	.short	0x0004
        /*0022*/ 	.short	0x001c
        /*0024*/ 	.byte	0x00, 0xf0, 0x11, 0x00


	//----- nvinfo : EIATTR_KPARAM_INFO
	.align		4
.L_39:
        /*0028*/ 	.byte	0x04, 0x17
        /*002a*/ 	.short	(.L_41 - .L_40)
.L_40:
        /*002c*/ 	.word	0x00000000
        /*0030*/ 	.short	0x0003
        /*0032*/ 	.short	0x0018
        /*0034*/ 	.byte	0x00, 0xf0, 0x11, 0x00


	//----- nvinfo : EIATTR_KPARAM_INFO
	.align		4
.L_41:
        /*0038*/ 	.byte	0x04, 0x17
        /*003a*/ 	.short	(.L_43 - .L_42)
.L_42:
        /*003c*/ 	.word	0x00000000
        /*0040*/ 	.short	0x0002
        /*0042*/ 	.short	0x0010
        /*0044*/ 	.byte	0x00, 0xf5, 0x21, 0x00


	//----- nvinfo : EIATTR_KPARAM_INFO
	.align		4
.L_43:
        /*0048*/ 	.byte	0x04, 0x17
        /*004a*/ 	.short	(.L_45 - .L_44)
.L_44:
        /*004c*/ 	.word	0x00000000
        /*0050*/ 	.short	0x0001
        /*0052*/ 	.short	0x0008
        /*0054*/ 	.byte	0x00, 0xf5, 0x21, 0x00


	//----- nvinfo : EIATTR_KPARAM_INFO
	.align		4
.L_45:
        /*0058*/ 	.byte	0x04, 0x17
        /*005a*/ 	.short	(.L_47 - .L_46)
.L_46:
        /*005c*/ 	.word	0x00000000
        /*0060*/ 	.short	0x0000
        /*0062*/ 	.short	0x0000
        /*0064*/ 	.byte	0x00, 0xf5, 0x21, 0x00


	//----- nvinfo : EIATTR_SPARSE_MMA_MASK
	.align		4
.L_47:
        /*0068*/ 	.byte	0x03, 0x50
        /*006a*/ 	.short	0x0000


	//----- nvinfo : EIATTR_MAXREG_COUNT
	.align		4
        /*006c*/ 	.byte	0x03, 0x1b
        /*006e*/ 	.short	0x00ff


	//----- nvinfo : EIATTR_MERCURY_ISA_VERSION
	.align		4
        /*0070*/ 	.byte	0x03, 0x5f
        /*0072*/ 	.short	0x0101


	//----- nvinfo : EIATTR_VRC_CTA_INIT_COUNT
	.align		4
        /*0074*/ 	.byte	0x02, 0x4a
	.zero		1
	.zero		1


	//----- nvinfo : EIATTR_EXIT_INSTR_OFFSETS
	.align		4
        /*0078*/ 	.byte	0x04, 0x1c
        /*007a*/ 	.short	(.L_49 - .L_48)


	//   ....[0]....
.L_48:
        /*007c*/ 	.word	0x000000d0


	//   ....[1]....
        /*0080*/ 	.word	0x000008e0


	//----- nvinfo : EIATTR_CBANK_PARAM_SIZE
	.align		4
.L_49:
        /*0084*/ 	.byte	0x03, 0x19
        /*0086*/ 	.short	0x0024


	//----- nvinfo : EIATTR_PARAM_CBANK
	.align		4
        /*0088*/ 	.byte	0x04, 0x0a
        /*008a*/ 	.short	(.L_51 - .L_50)
	.align		4
.L_50:
        /*008c*/ 	.word	index@(.nv.constant0._Z6matmulPKiS0_Piiii)
        /*0090*/ 	.short	0x0380
        /*0092*/ 	.short	0x0024


	//----- nvinfo : EIATTR_SW_WAR
	.align		4
.L_51:
        /*0094*/ 	.byte	0x04, 0x36
        /*0096*/ 	.short	(.L_53 - .L_52)
.L_52:
        /*0098*/ 	.word	0x00000008
.L_53:


//--------------------- .nv.callgraph             --------------------------
	.section	.nv.callgraph,"",@"SHT_CUDA_CALLGRAPH"
	.align	4
	.sectionentsize	8
	.align		4
        /*0000*/ 	.word	0x00000000
	.align		4
        /*0004*/ 	.word	0xffffffff
	.align		4
        /*0008*/ 	.word	0x00000000
	.align		4
        /*000c*/ 	.word	0xfffffffe
	.align		4
        /*0010*/ 	.word	0x00000000
	.align		4
        /*0014*/ 	.word	0xfffffffd
	.align		4
        /*0018*/ 	.word	0x00000000
	.align		4
        /*001c*/ 	.word	0xfffffffc


//--------------------- .text._Z7matmul2PKiS0_Piiii --------------------------
	.section	.text._Z7matmul2PKiS0_Piiii,"ax",@progbits
	.align	128
        .global         _Z7matmul2PKiS0_Piiii
        .type           _Z7matmul2PKiS0_Piiii,@function
        .size           _Z7matmul2PKiS0_Piiii,(.L_x_19 - _Z7matmul2PKiS0_Piiii)
        .other          _Z7matmul2PKiS0_Piiii,@"STO_CUDA_ENTRY STV_DEFAULT"
_Z7matmul2PKiS0_Piiii:
.text._Z7matmul2PKiS0_Piiii:
[----:B------:R-:W-:Y:S01]  /*0000*/  LDC R1, c[0x0][0x37c] ;  /* 0x0000df00ff017b82 */ /* 0x000fe20000000800 */
[----:B------:R-:W0:Y:S07]  /*0010*/  S2R R14, SR_TID.Y ;  /* 0x00000000000e7919 */ /* 0x000e2e0000002200 */
[----:B------:R-:W0:Y:S01]  /*0020*/  S2UR UR4, SR_CTAID.Y ;  /* 0x00000000000479c3 */ /* 0x000e220000002600 */
[----:B------:R-:W1:Y:S01]  /*0030*/  LDCU UR6, c[0x0][0x398] ;  /* 0x00007300ff0677ac */ /* 0x000e620008000800 */
[----:B------:R-:W2:Y:S06]  /*0040*/  S2R R0, SR_TID.X ;  /* 0x0000000000007919 */ /* 0x000eac0000002100 */
[----:B------:R-:W0:Y:S08]  /*0050*/  LDC R17, c[0x0][0x364] ;  /* 0x0000d900ff117b82 */ /* 0x000e300000000800 */
[----:B------:R-:W2:Y:S08]  /*0060*/  S2UR UR5, SR_CTAID.X ;  /* 0x00000000000579c3 */ /* 0x000eb00000002500 */
[----:B------:R-:W2:Y:S01]  /*0070*/  LDC R15, c[0x0][0x360] ;  /* 0x0000d800ff0f7b82 */ /* 0x000ea20000000800 */
[----:B0-----:R-:W-:-:S05]  /*0080*/  IMAD R14, R17, UR4, R14 ;  /* 0x00000004110e7c24 */ /* 0x001fca000f8e020e */
[----:B-1----:R-:W-:Y:S01]  /*0090*/  ISETP.GE.AND P0, PT, R14, UR6, PT ;  /* 0x000000060e007c0c */ /* 0x002fe2000bf06270 */
[----:B--2---:R-:W-:-:S12]  /*00a0*/  IMAD R0, R15, UR5, R0 ;  /* 0x000000050f007c24 */ /* 0x004fd8000f8e0200 */
[----:B------:R-:W-:Y:S05]  /*00b0*/  @P0 EXIT ;  /* 0x000000000000094d */ /* 0x000fea0003800000 */
[----:B------:R-:W0:Y:S01]  /*00c0*/  LDCU UR4, c[0x0][0x39c] ;  /* 0x00007380ff0477ac */ /* 0x000e220008000800 */
[----:B------:R-:W1:Y:S01]  /*00d0*/  LDCU UR5, c[0x0][0x370] ;  /* 0x00006e00ff0577ac */ /* 0x000e620008000800 */
[----:B------:R-:W2:Y:S01]  /*00e0*/  LDCU UR6, c[0x0][0x374] ;  /* 0x00006e80ff0677ac */ /* 0x000ea20008000800 */
[----:B------:R-:W3:Y:S01]  /*00f0*/  LDCU.64 UR8, c[0x0][0x358] ;  /* 0x00006b00ff0877ac */ /* 0x000ee20008000a00 */
[----:B0-----:R-:W-:Y:S01]  /*0100*/  UISETP.GT.AND UP0, UPT, UR4, URZ, UPT ;  /* 0x000000ff0400728c */ /* 0x001fe2000bf04270 */
[----:B-1----:R-:W-:Y:S02]  /*0110*/  IMAD R15, R15, UR5, RZ ;  /* 0x000000050f0f7c24 */ /* 0x002fe4000f8e02ff */
[----:B--2---:R-:W-:-:S06]  /*0120*/  IMAD R17, R17, UR6, RZ ;  /* 0x0000000611117c24 */ /* 0x004fcc000f8e02ff */
[----:B---3--:R-:W-:Y:S05]  /*0130*/  BRA.U UP0, `(.L_x_0) ;  /* 0x0000000100487547 */ /* 0x008fea000b800000 */
.L_x_4:
[----:B------:R-:W0:Y:S01]  /*0140*/  LDC R7, c[0x0][0x3a0] ;  /* 0x0000e800ff077b82 */ /* 0x000e220000000800 */
[----:B------:R-:W-:Y:S01]  /*0150*/  BSSY.RECONVERGENT B0, `(.L_x_1) ;  /* 0x000000b000007945 */ /* 0x000fe20003800200 */
[----:B0-----:R-:W-:-:S13]  /*0160*/  ISETP.GE.AND P0, PT, R0, R7, PT ;  /* 0x000000070000720c */ /* 0x001fda0003f06270 */
[----:B-1----:R-:W-:Y:S05]  /*0170*/  @P0 BRA `(.L_x_2) ;  /* 0x0000000000200947 */ /* 0x002fea0003800000 */
[----:B------:R-:W0:Y:S01]  /*0180*/  LDC.64 R4, c[0x0][0x390] ;  /* 0x0000e400ff047b82 */ /* 0x000e220000000a00 */
[----:B------:R-:W-:-:S07]  /*0190*/  MOV R6, R0 ;  /* 0x0000000000067202 */ /* 0x000fce0000000f00 */
.L_x_3:
[----:B-1----:R-:W-:Y:S01]  /*01a0*/  IMAD R3, R14, R7, R6 ;  /* 0x000000070e037224 */ /* 0x002fe200078e0206 */
[----:B------:R-:W-:-:S03]  /*01b0*/  IADD3 R6, PT, PT, R15, R6, RZ ;  /* 0x000000060f067210 */ /* 0x000fc60007ffe0ff */
[----:B0-----:R-:W-:Y:S01]  /*01c0*/  IMAD.WIDE R2, R3, 0x4, R4 ;  /* 0x0000000403027825 */ /* 0x001fe200078e0204 */
[----:B------:R-:W-:-:S04]  /*01d0*/  ISETP.GE.AND P0, PT, R6, R7, PT ;  /* 0x000000070600720c */ /* 0x000fc80003f06270 */
[----:B------:R1:W-:Y:S09]  /*01e0*/  STG.E desc[UR8][R2.64], RZ ;  /* 0x000000ff02007986 */ /* 0x0003f2000c101908 */
[----:B------:R-:W-:Y:S05]  /*01f0*/  @!P0 BRA `(.L_x_3) ;  /* 0xfffffffc00e88947 */ /* 0x000fea000383ffff */
.L_x_2:
[----:B------:R-:W-:Y:S05]  /*0200*/  BSYNC.RECONVERGENT B0 ;  /* 0x0000000000007941 */ /* 0x000fea0003800200 */
.L_x_1:
[----:B------:R-:W0:Y:S01]  /*0210*/  LDCU UR4, c[0x0][0x398] ;  /* 0x00007300ff0477ac */ /* 0x000e220008000800 */
[----:B------:R-:W-:-:S04]  /*0220*/  IADD3 R14, PT, PT, R17, R14, RZ ;  /* 0x0000000e110e7210 */ /* 0x000fc80007ffe0ff */
[----:B0-----:R-:W-:-:S13]  /*0230*/  ISETP.GE.AND P0, PT, R14, UR4, PT ;  /* 0x000000040e007c0c */ /* 0x001fda000bf06270 */
[----:B------:R-:W-:Y:S05]  /*0240*/  @!P0 BRA `(.L_x_4) ;  /* 0xfffffffc00bc8947 */ /* 0x000fea000383ffff */
[----:B------:R-:W-:Y:S05]  /*0250*/  EXIT ;  /* 0x000000000000794d */ /* 0x000fea0003800000 */
.L_x_0:
[----:B------:R-:W0:Y:S01]  /*0260*/  LDCU.64 UR6, c[0x0][0x380] ;  /* 0x00007000ff0677ac */ /* 0x000e220008000a00 */
[----:B------:R-:W-:Y:S02]  /*0270*/  ULOP3.LUT UR4, UR4, 0x7, URZ, 0xc0, !UPT ;  /* 0x0000000704047892 */ /* 0x000fe4000f8ec0ff */
[----:B0-----:R-:W-:-:S04]  /*0280*/  UIADD3 UR5, UP0, UPT, UR6, 0x10, URZ ;  /* 0x0000001006057890 */ /* 0x001fc8000ff1e0ff */
[----:B------:R-:W-:-:S12]  /*0290*/  UIADD3.X UR6, UPT, UPT, URZ, UR7, URZ, UP0, !UPT ;  /* 0x00000007ff067290 */ /* 0x000fd800087fe4ff */
.L_x_12:
[----:B0-----:R-:W0:Y:S01]  /*02a0*/  LDCU UR7, c[0x0][0x3a0] ;  /* 0x00007400ff0777ac */ /* 0x001e220008000800 */
[----:B------:R-:W-:Y:S01]  /*02b0*/  BSSY.RECONVERGENT B0, `(.L_x_5) ;  /* 0x000007c000007945 */ /* 0x000fe20003800200 */
[----:B0-----:R-:W-:-:S13]  /*02c0*/  ISETP.GE.AND P0, PT, R0, UR7, PT ;  /* 0x0000000700007c0c */ /* 0x001fda000bf06270 */
[----:B------:R-:W-:Y:S05]  /*02d0*/  @P0 BRA `(.L_x_6) ;  /* 0x0000000400e40947 */ /* 0x000fea0003800000 */
[----:B------:R-:W0:Y:S01]  /*02e0*/  LDCU UR7, c[0x0][0x39c] ;  /* 0x00007380ff0777ac */ /* 0x000e220008000800 */
[----:B------:R-:W-:Y:S01]  /*02f0*/  MOV R16, R0 ;  /* 0x0000000000107202 */ /* 0x000fe20000000f00 */
[----:B0-----:R-:W-:-:S07]  /*0300*/  IMAD R18, R14, UR7, RZ ;  /* 0x000000070e127c24 */ /* 0x001fce000f8e02ff */
.L_x_11:
[----:B0-----:R-:W0:Y:S01]  /*0310*/  LDC R19, c[0x0][0x39c] ;  /* 0x0000e700ff137b82 */ /* 0x001e220000000800 */
[----:B------:R-:W-:Y:S01]  /*0320*/  HFMA2 R21, -RZ, RZ, 0, 0 ;  /* 0x00000000ff157431 */ /* 0x000fe200000001ff */
[----:B------:R-:W-:Y:S02]  /*0330*/  MOV R8, RZ ;  /* 0x000000ff00087202 */ /* 0x000fe40000000f00 */
[----:B0-----:R-:W-:-:S13]  /*0340*/  ISETP.GE.U32.AND P0, PT, R19, 0x8, PT ;  /* 0x000000081300780c */ /* 0x001fda0003f06070 */
[----:B------:R-:W-:Y:S05]  /*0350*/  @!P0 BRA `(.L_x_7) ;  /* 0x0000000000bc8947 */ /* 0x000fea0003800000 */
[----:B------:R-:W-:Y:S02]  /*0360*/  LOP3.LUT R21, R19, 0x7ffffff8, RZ, 0xc0, !PT ;  /* 0x7ffffff813157812 */ /* 0x000fe400078ec0ff */
[----:B------:R-:W-:Y:S02]  /*0370*/  MOV R8, RZ ;  /* 0x000000ff00087202 */ /* 0x000fe40000000f00 */
[----:B------:R-:W-:Y:S02]  /*0380*/  MOV R20, R18 ;  /* 0x0000001200147202 */ /* 0x000fe40000000f00 */
[----:B------:R-:W-:Y:S02]  /*0390*/  MOV R23, R16 ;  /* 0x0000001000177202 */ /* 0x000fe40000000f00 */
[----:B------:R-:W-:-:S07]  /*03a0*/  IADD3 R22, PT, PT, -R21, RZ, RZ ;  /* 0x000000ff15167210 */ /* 0x000fce0007ffe1ff */
.L_x_8:
[----:B------:R-:W0:Y:S01]  /*03b0*/  LDC.64 R10, c[0x0][0x388] ;  /* 0x0000e200ff0a7b82 */ /* 0x000e220000000a00 */
[----:B------:R-:W-:Y:S02]  /*03c0*/  MOV R2, UR5 ;  /* 0x0000000500027c02 */ /* 0x000fe40008000f00 */
[----:B------:R-:W-:-:S05]  /*03d0*/  MOV R3, UR6 ;  /* 0x0000000600037c02 */ /* 0x000fca0008000f00 */
[----:B------:R-:W1:Y:S01]  /*03e0*/  LDC R25, c[0x0][0x3a0] ;  /* 0x0000e800ff197b82 */ /* 0x000e620000000800 */
[----:B------:R-:W-:-:S05]  /*03f0*/  IMAD.WIDE R2, R20, 0x4, R2 ;  /* 0x0000000414027825 */ /* 0x000fca00078e0202 */
[----:B------:R-:W2:Y:S04]  /*0400*/  LDG.E.CONSTANT R9, desc[UR8][R2.64+-0x10] ;  /* 0xfffff00802097981 */ /* 0x000ea8000c1e9900 */
[----:B------:R-:W3:Y:S04]  /*0410*/  LDG.E.CONSTANT R29, desc[UR8][R2.64+-0xc] ;  /* 0xfffff408021d7981 */ /* 0x000ee8000c1e9900 */
[----:B------:R-:W4:Y:S01]  /*0420*/  LDG.E.CONSTANT R27, desc[UR8][R2.64+-0x8] ;  /* 0xfffff808021b7981 */ /* 0x000f22000c1e9900 */
[----:B0-----:R-:W-:-:S05]  /*0430*/  IMAD.WIDE R10, R23, 0x4, R10 ;  /* 0x00000004170a7825 */ /* 0x001fca00078e020a */
[----:B------:R-:W2:Y:S01]  /*0440*/  LDG.E.CONSTANT R24, desc[UR8][R10.64] ;  /* 0x000000080a187981 */ /* 0x000ea2000c1e9900 */
[----:B-1----:R-:W-:-:S05]  /*0450*/  IMAD.WIDE R12, R25, 0x4, R10 ;  /* 0x00000004190c7825 */ /* 0x002fca00078e020a */
[----:B------:R2:W3:Y:S01]  /*0460*/  LDG.E.CONSTANT R26, desc[UR8][R12.64] ;  /* 0x000000080c1a7981 */ /* 0x0004e2000c1e9900 */
[----:B------:R-:W-:-:S04]  /*0470*/  IMAD.WIDE R4, R25, 0x4, R12 ;  /* 0x0000000419047825 */ /* 0x000fc800078e020c */
[----:B------:R-:W-:-:S04]  /*0480*/  IMAD.WIDE R6, R25, 0x4, R4 ;  /* 0x0000000419067825 */ /* 0x000fc800078e0204 */
[----:B--2---:R-:W-:Y:S02]  /*0490*/  IMAD R12, R9, R24, R8 ;  /* 0x00000018090c7224 */ /* 0x004fe400078e0208 */
[C---:B------:R-:W-:Y:S01]  /*04a0*/  IMAD.WIDE R8, R25.reuse, 0x4, R6 ;  /* 0x0000000419087825 */ /* 0x040fe200078e0206 */
[----:B------:R0:W4:Y:S04]  /*04b0*/  LDG.E.CONSTANT R24, desc[UR8][R4.64] ;  /* 0x0000000804187981 */ /* 0x000128000c1e9900 */
[----:B------:R-:W2:Y:S01]  /*04c0*/  LDG.E.CONSTANT R6, desc[UR8][R6.64] ;  /* 0x0000000806067981 */ /* 0x000ea2000c1e9900 */
[----:B------:R-:W-:-:S03]  /*04d0*/  IMAD.WIDE R10, R25, 0x4, R8 ;  /* 0x00000004190a7825 */ /* 0x000fc600078e0208 */
[----:B------:R-:W5:Y:S01]  /*04e0*/  LDG.E.CONSTANT R28, desc[UR8][R8.64] ;  /* 0x00000008081c7981 */ /* 0x000f62000c1e9900 */
[----:B---3--:R-:W-:-:S03]  /*04f0*/  IMAD R26, R29, R26, R12 ;  /* 0x0000001a1d1a7224 */ /* 0x008fc600078e020c */
[----:B------:R-:W2:Y:S01]  /*0500*/  LDG.E.CONSTANT R7, desc[UR8][R2.64+-0x4] ;  /* 0xfffffc0802077981 */ /* 0x000ea2000c1e9900 */
[----:B------:R-:W-:-:S03]  /*0510*/  IMAD.WIDE R12, R25, 0x4, R10 ;  /* 0x00000004190c7825 */ /* 0x000fc600078e020a */
[----:B------:R-:W5:Y:S04]  /*0520*/  LDG.E.CONSTANT R9, desc[UR8][R2.64] ;  /* 0x0000000802097981 */ /* 0x000f68000c1e9900 */
[----:B------:R-:W3:Y:S01]  /*0530*/  LDG.E.CONSTANT R29, desc[UR8][R10.64] ;  /* 0x000000080a1d7981 */ /* 0x000ee2000c1e9900 */
[----:B0-----:R-:W-:-:S03]  /*0540*/  IMAD.WIDE R4, R25, 0x4, R12 ;  /* 0x0000000419047825 */ /* 0x001fc600078e020c */
[----:B------:R-:W3:Y:S04]  /*0550*/  LDG.E.CONSTANT R8, desc[UR8][R2.64+0x8] ;  /* 0x0000080802087981 */ /* 0x000ee8000c1e9900 */
[----:B------:R-:W3:Y:S04]  /*0560*/  LDG.E.CONSTANT R4, desc[UR8][R4.64] ;  /* 0x0000000804047981 */ /* 0x000ee8000c1e9900 */
[----:B------:R-:W3:Y:S04]  /*0570*/  LDG.E.CONSTANT R10, desc[UR8][R2.64+0x4] ;  /* 0x00000408020a7981 */ /* 0x000ee8000c1e9900 */
[----:B------:R-:W3:Y:S04]  /*0580*/  LDG.E.CONSTANT R11, desc[UR8][R2.64+0xc] ;  /* 0x00000c08020b7981 */ /* 0x000ee8000c1e9900 */
[----:B------:R-:W3:Y:S01]  /*0590*/  LDG.E.CONSTANT R3, desc[UR8][R12.64] ;  /* 0x000000080c037981 */ /* 0x000ee2000c1e9900 */
[----:B------:R-:W-:-:S04]  /*05a0*/  IADD3 R22, PT, PT, R22, 0x8, RZ ;  /* 0x0000000816167810 */ /* 0x000fc80007ffe0ff */
[----:B------:R-:W-:Y:S02]  /*05b0*/  ISETP.NE.AND P0, PT, R22, RZ, PT ;  /* 0x000000ff1600720c */ /* 0x000fe40003f05270 */
[----:B------:R-:W-:Y:S02]  /*05c0*/  LEA R23, R25, R23, 0x3 ;  /* 0x0000001719177211 */ /* 0x000fe400078e18ff */
[----:B------:R-:W-:Y:S01]  /*05d0*/  IADD3 R20, PT, PT, R20, 0x8, RZ ;  /* 0x0000000814147810 */ /* 0x000fe20007ffe0ff */
[----:B----4-:R-:W-:-:S04]  /*05e0*/  IMAD R24, R27, R24, R26 ;  /* 0x000000181b187224 */ /* 0x010fc800078e021a */
[----:B--2---:R-:W-:-:S04]  /*05f0*/  IMAD R6, R7, R6, R24 ;  /* 0x0000000607067224 */ /* 0x004fc800078e0218 */
[----:B-----5:R-:W-:-:S04]  /*0600*/  IMAD R6, R9, R28, R6 ;  /* 0x0000001c09067224 */ /* 0x020fc800078e0206 */
[----:B---3--:R-:W-:-:S04]  /*0610*/  IMAD R6, R10, R29, R6 ;  /* 0x0000001d0a067224 */ /* 0x008fc800078e0206 */
[----:B------:R-:W-:-:S04]  /*0620*/  IMAD R8, R8, R3, R6 ;  /* 0x0000000308087224 */ /* 0x000fc800078e0206 */
[----:B------:R-:W-:Y:S01]  /*0630*/  IMAD R8, R11, R4, R8 ;  /* 0x000000040b087224 */ /* 0x000fe200078e0208 */
[----:B------:R-:W-:Y:S06]  /*0640*/  @P0 BRA `(.L_x_8) ;  /* 0xfffffffc00580947 */ /* 0x000fec000383ffff */
.L_x_7:
[----:B------:R-:W-:-:S09]  /*0650*/  UISETP.NE.AND UP0, UPT, UR4, URZ, UPT ;  /* 0x000000ff0400728c */ /* 0x000fd2000bf05270 */
[----:B------:R-:W-:Y:S05]  /*0660*/  BRA.U !UP0, `(.L_x_9) ;  /* 0x0000000108e07547 */ /* 0x000fea000b800000 */
[----:B------:R-:W-:Y:S01]  /*0670*/  UIADD3 UR7, UPT, UPT, UR4, -0x1, URZ ;  /* 0xffffffff04077890 */ /* 0x000fe2000fffe0ff */
[----:B------:R-:W-:-:S03]  /*0680*/  LOP3.LUT P0, R20, R19, 0x3, RZ, 0xc0, !PT ;  /* 0x0000000313147812 */ /* 0x000fc6000780c0ff */
[----:B------:R-:W-:-:S09]  /*0690*/  UISETP.GE.U32.AND UP0, UPT, UR7, 0x3, UPT ;  /* 0x000000030700788c */ /* 0x000fd2000bf06070 */
[----:B------:R-:W-:Y:S05]  /*06a0*/  BRA.U !UP0, `(.L_x_10) ;  /* 0x00000001085c7547 */ /* 0x000fea000b800000 */
[----:B------:R-:W0:Y:S01]  /*06b0*/  LDC R13, c[0x0][0x3a0] ;  /* 0x0000e800ff0d7b82 */ /* 0x000e220000000800 */
[----:B------:R-:W-:-:S07]  /*06c0*/  IADD3 R7, PT, PT, R18, R21, RZ ;  /* 0x0000001512077210 */ /* 0x000fce0007ffe0ff */
[----:B------:R-:W1:Y:S08]  /*06d0*/  LDC.64 R4, c[0x0][0x388] ;  /* 0x0000e200ff047b82 */ /* 0x000e700000000a00 */
[----:B------:R-:W2:Y:S01]  /*06e0*/  LDC.64 R2, c[0x0][0x380] ;  /* 0x0000e000ff027b82 */ /* 0x000ea20000000a00 */
[----:B0-----:R-:W-:-:S04]  /*06f0*/  IMAD R9, R21, R13, R16 ;  /* 0x0000000d15097224 */ /* 0x001fc800078e0210 */
[----:B-1----:R-:W-:-:S04]  /*0700*/  IMAD.WIDE R4, R9, 0x4, R4 ;  /* 0x0000000409047825 */ /* 0x002fc800078e0204 */
[----:B--2---:R-:W-:-:S04]  /*0710*/  IMAD.WIDE R2, R7, 0x4, R2 ;  /* 0x0000000407027825 */ /* 0x004fc800078e0202 */
[C---:B------:R-:W-:Y:S01]  /*0720*/  IMAD.WIDE R6, R13.reuse, 0x4, R4 ;  /* 0x000000040d067825 */ /* 0x040fe200078e0204 */
[----:B------:R-:W2:Y:S04]  /*0730*/  LDG.E.CONSTANT R9, desc[UR8][R2.64] ;  /* 0x0000000802097981 */ /* 0x000ea8000c1e9900 */
[----:B------:R-:W2:Y:S01]  /*0740*/  LDG.E.CONSTANT R4, desc[UR8][R4.64] ;  /* 0x0000000804047981 */ /* 0x000ea2000c1e9900 */
[----:B------:R-:W-:-:S03]  /*0750*/  IMAD.WIDE R10, R13, 0x4, R6 ;  /* 0x000000040d0a7825 */ /* 0x000fc600078e0206 */
[----:B------:R-:W3:Y:S04]  /*0760*/  LDG.E.CONSTANT R6, desc[UR8][R6.64] ;  /* 0x0000000806067981 */ /* 0x000ee8000c1e9900 */
[----:B------:R-:W3:Y:S01]  /*0770*/  LDG.E.CONSTANT R22, desc[UR8][R2.64+0x4] ;  /* 0x0000040802167981 */ /* 0x000ee2000c1e9900 */
[----:B------:R-:W-:-:S03]  /*0780*/  IMAD.WIDE R12, R13, 0x4, R10 ;  /* 0x000000040d0c7825 */ /* 0x000fc600078e020a */
[----:B------:R-:W4:Y:S04]  /*0790*/  LDG.E.CONSTANT R23, desc[UR8][R10.64] ;  /* 0x000000080a177981 */ /* 0x000f28000c1e9900 */
[----:B------:R-:W4:Y:S04]  /*07a0*/  LDG.E.CONSTANT R24, desc[UR8][R2.64+0x8] ;  /* 0x0000080802187981 */ /* 0x000f28000c1e9900 */
[----:B------:R-:W5:Y:S04]  /*07b0*/  LDG.E.CONSTANT R26, desc[UR8][R2.64+0xc] ;  /* 0x00000c08021a7981 */ /* 0x000f68000c1e9900 */
[----:B------:R-:W5:Y:S01]  /*07c0*/  LDG.E.CONSTANT R12, desc[UR8][R12.64] ;  /* 0x000000080c0c7981 */ /* 0x000f62000c1e9900 */
[----:B------:R-:W-:Y:S01]  /*07d0*/  IADD3 R21, PT, PT, R21, 0x4, RZ ;  /* 0x0000000415157810 */ /* 0x000fe20007ffe0ff */
[----:B--2---:R-:W-:-:S04]  /*07e0*/  IMAD R9, R9, R4, R8 ;  /* 0x0000000409097224 */ /* 0x004fc800078e0208 */
[----:B---3--:R-:W-:-:S04]  /*07f0*/  IMAD R9, R22, R6, R9 ;  /* 0x0000000616097224 */ /* 0x008fc800078e0209 */
[----:B----4-:R-:W-:-:S04]  /*0800*/  IMAD R9, R24, R23, R9 ;  /* 0x0000001718097224 */ /* 0x010fc800078e0209 */
[----:B-----5:R-:W-:-:S07]  /*0810*/  IMAD R8, R26, R12, R9 ;  /* 0x0000000c1a087224 */ /* 0x020fce00078e0209 */
.L_x_10:
[----:B------:R-:W-:Y:S05]  /*0820*/  @!P0 BRA `(.L_x_9) ;  /* 0x0000000000708947 */ /* 0x000fea0003800000 */
[----:B------:R-:W-:Y:S01]  /*0830*/  ISETP.NE.AND P0, PT, R20, 0x1, PT ;  /* 0x000000011400780c */ /* 0x000fe20003f05270 */
[----:B------:R-:W0:Y:S01]  /*0840*/  LDC.64 R12, c[0x0][0x388] ;  /* 0x0000e200ff0c7b82 */ /* 0x000e220000000a00 */
[----:B------:R-:W-:-:S04]  /*0850*/  LOP3.LUT R19, R19, 0x1, RZ, 0xc0, !PT ;  /* 0x0000000113137812 */ /* 0x000fc800078ec0ff */
[----:B------:R-:W-:-:S03]  /*0860*/  ISETP.NE.U32.AND P1, PT, R19, 0x1, PT ;  /* 0x000000011300780c */ /* 0x000fc60003f25070 */
[----:B------:R-:W1:Y:S04]  /*0870*/  LDC.64 R10, c[0x0][0x380] ;  /* 0x0000e000ff0a7b82 */ /* 0x000e680000000a00 */
[----:B------:R-:W-:-:S04]  /*0880*/  @P0 IADD3 R7, PT, PT, R18, R21, RZ ;  /* 0x0000001512070210 */ /* 0x000fc80007ffe0ff */
[----:B------:R-:W2:Y:S08]  /*0890*/  @P0 LDC R23, c[0x0][0x3a0] ;  /* 0x0000e800ff170b82 */ /* 0x000eb00000000800 */
[----:B------:R-:W3:Y:S08]  /*08a0*/  @!P1 LDC R20, c[0x0][0x3a0] ;  /* 0x0000e800ff149b82 */ /* 0x000ef00000000800 */
[----:B------:R-:W4:Y:S01]  /*08b0*/  LDC.64 R2, c[0x0][0x380] ;  /* 0x0000e000ff027b82 */ /* 0x000f220000000a00 */
[----:B-1----:R-:W-:-:S05]  /*08c0*/  @P0 IMAD.WIDE R10, R7, 0x4, R10 ;  /* 0x00000004070a0825 */ /* 0x002fca00078e020a */
[----:B------:R-:W5:Y:S02]  /*08d0*/  @P0 LDG.E.CONSTANT R22, desc[UR8][R10.64+0x4] ;  /* 0x000004080a160981 */ /* 0x000f64000c1e9900 */
[----:B------:R-:W1:Y:S01]  /*08e0*/  LDC.64 R4, c[0x0][0x388] ;  /* 0x0000e200ff047b82 */ /* 0x000e620000000a00 */
[C---:B--2---:R-:W-:Y:S01]  /*08f0*/  @P0 IMAD R9, R21.reuse, R23, R16 ;  /* 0x0000001715090224 */ /* 0x044fe200078e0210 */
[----:B------:R-:W-:-:S03]  /*0900*/  @P0 IADD3 R21, PT, PT, R21, 0x2, RZ ;  /* 0x0000000215150810 */ /* 0x000fc60007ffe0ff */
[----:B0-----:R-:W-:Y:S01]  /*0910*/  @P0 IMAD.WIDE R12, R9, 0x4, R12 ;  /* 0x00000004090c0825 */ /* 0x001fe200078e020c */
[----:B------:R-:W-:-:S03]  /*0920*/  @!P1 IADD3 R19, PT, PT, R18, R21, RZ ;  /* 0x0000001512139210 */ /* 0x000fc60007ffe0ff */
[----:B---3--:R-:W-:Y:S01]  /*0930*/  @!P1 IMAD R21, R21, R20, R16 ;  /* 0x0000001415159224 */ /* 0x008fe200078e0210 */
[----:B------:R-:W2:Y:S01]  /*0940*/  @P0 LDG.E.CONSTANT R9, desc[UR8][R12.64] ;  /* 0x000000080c090981 */ /* 0x000ea2000c1e9900 */
[----:B------:R-:W-:-:S03]  /*0950*/  @P0 IMAD.WIDE R6, R23, 0x4, R12 ;  /* 0x0000000417060825 */ /* 0x000fc600078e020c */
[----:B------:R-:W2:Y:S01]  /*0960*/  @P0 LDG.E.CONSTANT R20, desc[UR8][R10.64] ;  /* 0x000000080a140981 */ /* 0x000ea2000c1e9900 */
[----:B----4-:R-:W-:-:S03]  /*0970*/  @!P1 IMAD.WIDE R2, R19, 0x4, R2 ;  /* 0x0000000413029825 */ /* 0x010fc600078e0202 */
[----:B------:R-:W5:Y:S04]  /*0980*/  @P0 LDG.E.CONSTANT R6, desc[UR8][R6.64] ;  /* 0x0000000806060981 */ /* 0x000f68000c1e9900 */
[----:B------:R-:W3:Y:S01]  /*0990*/  @!P1 LDG.E.CONSTANT R3, desc[UR8][R2.64] ;  /* 0x0000000802039981 */ /* 0x000ee2000c1e9900 */
[----:B-1----:R-:W-:-:S06]  /*09a0*/  @!P1 IMAD.WIDE R4, R21, 0x4, R4 ;  /* 0x0000000415049825 */ /* 0x002fcc00078e0204 */
[----:B------:R-:W3:Y:S01]  /*09b0*/  @!P1 LDG.E.CONSTANT R4, desc[UR8][R4.64] ;  /* 0x0000000804049981 */ /* 0x000ee2000c1e9900 */
[----:B--2---:R-:W-:-:S04]  /*09c0*/  @P0 IMAD R9, R20, R9, R8 ;  /* 0x0000000914090224 */ /* 0x004fc800078e0208 */
[----:B-----5:R-:W-:-:S04]  /*09d0*/  @P0 IMAD R8, R22, R6, R9 ;  /* 0x0000000616080224 */ /* 0x020fc800078e0209 */
[----:B---3--:R-:W-:-:S07]  /*09e0*/  @!P1 IMAD R8, R3, R4, R8 ;  /* 0x0000000403089224 */ /* 0x008fce00078e0208 */
.L_x_9:
[----:B------:R-:W0:Y:S01]  /*09f0*/  LDC.64 R2, c[0x0][0x390] ;  /* 0x0000e400ff027b82 */ /* 0x000e220000000a00 */
[----:B------:R-:W1:Y:S02]  /*0a00*/  LDCU UR7, c[0x0][0x3a0] ;  /* 0x00007400ff0777ac */ /* 0x000e640008000800 */
[----:B-1----:R-:W-:Y:S01]  /*0a10*/  IMAD R5, R14, UR7, R16 ;  /* 0x000000070e057c24 */ /* 0x002fe2000f8e0210 */
[----:B------:R-:W-:-:S03]  /*0a20*/  IADD3 R16, PT, PT, R15, R16, RZ ;  /* 0x000000100f107210 */ /* 0x000fc60007ffe0ff */
[----:B0-----:R-:W-:Y:S01]  /*0a30*/  IMAD.WIDE R2, R5, 0x4, R2 ;  /* 0x0000000405027825 */ /* 0x001fe200078e0202 */
[----:B------:R-:W-:-:S04]  /*0a40*/  ISETP.GE.AND P0, PT, R16, UR7, PT ;  /* 0x0000000710007c0c */ /* 0x000fc8000bf06270 */
[----:B------:R0:W-:Y:S09]  /*0a50*/  STG.E desc[UR8][R2.64], R8 ;  /* 0x0000000802007986 */ /* 0x0001f2000c101908 */
[----:B------:R-:W-:Y:S05]  /*0a60*/  @!P0 BRA `(.L_x_11) ;  /* 0xfffffff800288947 */ /* 0x000fea000383ffff */
.L_x_6:
[----:B------:R-:W-:Y:S05]  /*0a70*/  BSYNC.RECONVERGENT B0 ;  /* 0x0000000000007941 */ /* 0x000fea0003800200 */
.L_x_5:
[----:B------:R-:W1:Y:S01]  /*0a80*/  LDCU UR7, c[0x0][0x398] ;  /* 0x00007300ff0777ac */ /* 0x000e620008000800 */
[----:B------:R-:W-:-:S04]  /*0a90*/  IADD3 R14, PT, PT, R17, R14, RZ ;  /* 0x0000000e110e7210 */ /* 0x000fc80007ffe0ff */
[----:B-1----:R-:W-:-:S13]  /*0aa0*/  ISETP.GE.AND P0, PT, R14, UR7, PT ;  /* 0x000000070e007c0c */ /* 0x002fda000bf06270 */
[----:B------:R-:W-:Y:S05]  /*0ab0*/  @!P0 BRA `(.L_x_12) ;  /* 0xfffffff400f88947 */ /* 0x000fea000383ffff */
[----:B------:R-:W-:Y:S05]  /*0ac0*/  EXIT ;  /* 0x000000000000794d */ /* 0x000fea0003800000 */
.L_x_13:
[----:B------:R-:W-:-:S00]  /*0ad0*/  BRA `(.L_x_13) ;  /* 0xfffffffc00fc7947 */ /* 0x000fc0000383ffff */
[----:B------:R-:W-:-:S00]  /*0ae0*/  NOP ;  /* 0x0000000000007918 */ /* 0x000fc00000000000 */
        /* <DEDUP_REMOVED lines=9> */
.L_x_19:


//--------------------- .text._Z6matmulPKiS0_Piiii --------------------------
	.section	.text._Z6matmulPKiS0_Piiii,"ax",@progbits
	.align	128
        .global         _Z6matmulPKiS0_Piiii
        .type           _Z6matmulPKiS0_Piiii,@function
        .size           _Z6matmulPKiS0_Piiii,(.L_x_20 - _Z6matmulPKiS0_Piiii)
        .other          _Z6matmulPKiS0_Piiii,@"STO_CUDA_ENTRY STV_DEFAULT"
_Z6matmulPKiS0_Piiii:
.text._Z6matmulPKiS0_Piiii:
[----:B------:R-:W-:Y:S01]  /*0000*/  LDC R1, c[0x0][0x37c] ;  /* 0x0000df00ff017b82 */ /* 0x000fe20000000800 */
[----:B------:R-:W0:Y:S07]  /*0010*/  S2R R5, SR_TID.X ;  /* 0x0000000000057919 */ /* 0x000e2e0000002100 */
[----:B------:R-:W1:Y:S01]  /*0020*/  LDC R16, c[0x0][0x364] ;  /* 0x0000d900ff107b82 */ /* 0x000e620000000800 */
[----:B------:R-:W2:Y:S01]  /*0030*/  LDCU UR6, c[0x0][0x398] ;  /* 0x00007300ff0677ac */ /* 0x000ea20008000800 */
[----:B------:R-:W1:Y:S06]  /*0040*/  S2R R3, SR_TID.Y ;  /* 0x0000000000037919 */ /* 0x000e6c0000002200 */
[----:B------:R-:W0:Y:S08]  /*0050*/  S2UR UR5, SR_CTAID.X ;  /* 0x00000000000579c3 */ /* 0x000e300000002500 */
[----:B------:R-:W0:Y:S08]  /*0060*/  LDC R0, c[0x0][0x360] ;  /* 0x0000d800ff007b82 */ /* 0x000e300000000800 */
[----:B------:R-:W1:Y:S08]  /*0070*/  S2UR UR4, SR_CTAID.Y ;  /* 0x00000000000479c3 */ /* 0x000e700000002600 */
[----:B------:R-:W3:Y:S01]  /*0080*/  LDC R17, c[0x0][0x3a0] ;  /* 0x0000e800ff117b82 */ /* 0x000ee20000000800 */
[----:B0-----:R-:W-:-:S02]  /*0090*/  IMAD R0, R0, UR5, R5 ;  /* 0x0000000500007c24 */ /* 0x001fc4000f8e0205 */
[----:B-1----:R-:W-:-:S03]  /*00a0*/  IMAD R16, R16, UR4, R3 ;  /* 0x0000000410107c24 */ /* 0x002fc6000f8e0203 */
[----:B---3--:R-:W-:-:S04]  /*00b0*/  ISETP.GE.AND P0, PT, R0, R17, PT ;  /* 0x000000110000720c */ /* 0x008fc80003f06270 */
[----:B--2---:R-:W-:-:S13]  /*00c0*/  ISETP.GE.OR P0, PT, R16, UR6, P0 ;  /* 0x0000000610007c0c */ /* 0x004fda0008706670 */
[----:B------:R-:W-:Y:S05]  /*00d0*/  @P0 EXIT ;  /* 0x000000000000094d */ /* 0x000fea0003800000 */
[----:B------:R-:W0:Y:S01]  /*00e0*/  LDC R19, c[0x0][0x39c] ;  /* 0x0000e700ff137b82 */ /* 0x000e220000000800 */
[----:B------:R-:W1:Y:S01]  /*00f0*/  LDCU.64 UR4, c[0x0][0x358] ;  /* 0x00006b00ff0477ac */ /* 0x000e620008000a00 */
[----:B------:R-:W-:Y:S01]  /*0100*/  HFMA2 R24, -RZ, RZ, 0, 0 ;  /* 0x00000000ff187431 */ /* 0x000fe200000001ff */
[----:B0-----:R-:W-:-:S13]  /*0110*/  ISETP.GE.AND P0, PT, R19, 0x1, PT ;  /* 0x000000011300780c */ /* 0x001fda0003f06270 */
[----:B-1----:R-:W-:Y:S05]  /*0120*/  @!P0 BRA `(.L_x_14) ;  /* 0x0000000400dc8947 */ /* 0x002fea0003800000 */
[C---:B------:R-:W-:Y:S01]  /*0130*/  ISETP.GE.U32.AND P1, PT, R19.reuse, 0x8, PT ;  /* 0x000000081300780c */ /* 0x040fe20003f26070 */
[----:B------:R-:W-:Y:S01]  /*0140*/  IMAD R20, R16, R19, RZ ;  /* 0x0000001310147224 */ /* 0x000fe200078e02ff */
[----:B------:R-:W-:Y:S02]  /*0150*/  LOP3.LUT R27, R19, 0x7, RZ, 0xc0, !PT ;  /* 0x00000007131b7812 */ /* 0x000fe400078ec0ff */
[----:B------:R-:W-:Y:S02]  /*0160*/  MOV R21, RZ ;  /* 0x000000ff00157202 */ /* 0x000fe40000000f00 */
[----:B------:R-:W-:Y:S02]  /*0170*/  ISETP.NE.AND P0, PT, R27, RZ, PT ;  /* 0x000000ff1b00720c */ /* 0x000fe40003f05270 */
[----:B------:R-:W-:-:S05]  /*0180*/  MOV R24, RZ ;  /* 0x000000ff00187202 */ /* 0x000fca0000000f00 */
[----:B------:R-:W-:Y:S06]  /*0190*/  @!P1 BRA `(.L_x_15) ;  /* 0x0000000000c09947 */ /* 0x000fec0003800000 */
[----:B------:R-:W0:Y:S01]  /*01a0*/  LDC.64 R2, c[0x0][0x380] ;  /* 0x0000e000ff027b82 */ /* 0x000e220000000a00 */
[----:B------:R-:W-:Y:S02]  /*01b0*/  LOP3.LUT R21, R19, 0x7ffffff8, RZ, 0xc0, !PT ;  /* 0x7ffffff813157812 */ /* 0x000fe400078ec0ff */
[----:B------:R-:W-:Y:S02]  /*01c0*/  MOV R24, RZ ;  /* 0x000000ff00187202 */ /* 0x000fe40000000f00 */
[----:B------:R-:W-:Y:S02]  /*01d0*/  MOV R18, R0 ;  /* 0x0000000000127202 */ /* 0x000fe40000000f00 */
[----:B------:R-:W-:Y:S01]  /*01e0*/  IADD3 R22, PT, PT, -R21, RZ, RZ ;  /* 0x000000ff15167210 */ /* 0x000fe20007ffe1ff */
[----:B0-----:R-:W-:-:S03]  /*01f0*/  IMAD.WIDE.U32 R2, R20, 0x4, R2 ;  /* 0x0000000414027825 */ /* 0x001fc600078e0002 */
[----:B------:R-:W-:-:S04]  /*0200*/  IADD3 R4, P1, PT, R2, 0x10, RZ ;  /* 0x0000001002047810 */ /* 0x000fc80007f3e0ff */
[----:B------:R-:W-:-:S09]  /*0210*/  IADD3.X R3, PT, PT, RZ, R3, RZ, P1, !PT ;  /* 0x00000003ff037210 */ /* 0x000fd20000ffe4ff */
.L_x_16:
[----:B------:R-:W0:Y:S01]  /*0220*/  LDC.64 R14, c[0x0][0x388] ;  /* 0x0000e200ff0e7b82 */ /* 0x000e220000000a00 */
[----:B------:R-:W-:-:S05]  /*0230*/  MOV R2, R4 ;  /* 0x0000000400027202 */ /* 0x000fca0000000f00 */
[----:B------:R-:W2:Y:S04]  /*0240*/  LDG.E.CONSTANT R25, desc[UR4][R2.64+-0x10] ;  /* 0xfffff00402197981 */ /* 0x000ea8000c1e9900 */
[----:B------:R-:W3:Y:S04]  /*0250*/  LDG.E.CONSTANT R23, desc[UR4][R2.64+-0xc] ;  /* 0xfffff40402177981 */ /* 0x000ee8000c1e9900 */
[----:B------:R-:W4:Y:S04]  /*0260*/  LDG.E.CONSTANT R29, desc[UR4][R2.64+-0x8] ;  /* 0xfffff804021d7981 */ /* 0x000f28000c1e9900 */
[----:B------:R-:W5:Y:S01]  /*0270*/  LDG.E.CONSTANT R28, desc[UR4][R2.64+-0x4] ;  /* 0xfffffc04021c7981 */ /* 0x000f62000c1e9900 */
[----:B0-----:R-:W-:-:S05]  /*0280*/  IMAD.WIDE R14, R18, 0x4, R14 ;  /* 0x00000004120e7825 */ /* 0x001fca00078e020e */
[----:B------:R0:W2:Y:S01]  /*0290*/  LDG.E.CONSTANT R26, desc[UR4][R14.64] ;  /* 0x000000040e1a7981 */ /* 0x0000a2000c1e9900 */
[----:B------:R-:W-:-:S04]  /*02a0*/  IMAD.WIDE R12, R17, 0x4, R14 ;  /* 0x00000004110c7825 */ /* 0x000fc800078e020e */
[C---:B------:R-:W-:Y:S02]  /*02b0*/  IMAD.WIDE R4, R17.reuse, 0x4, R12 ;  /* 0x0000000411047825 */ /* 0x040fe400078e020c */
[----:B------:R-:W3:Y:S02]  /*02c0*/  LDG.E.CONSTANT R12, desc[UR4][R12.64] ;  /* 0x000000040c0c7981 */ /* 0x000ee4000c1e9900 */
[C---:B------:R-:W-:Y:S02]  /*02d0*/  IMAD.WIDE R8, R17.reuse, 0x4, R4 ;  /* 0x0000000411087825 */ /* 0x040fe400078e0204 */
[----:B------:R-:W4:Y:S02]  /*02e0*/  LDG.E.CONSTANT R4, desc[UR4][R4.64] ;  /* 0x0000000404047981 */ /* 0x000f24000c1e9900 */
[C---:B------:R-:W-:Y:S02]  /*02f0*/  IMAD.WIDE R6, R17.reuse, 0x4, R8 ;  /* 0x0000000411067825 */ /* 0x040fe400078e0208 */
[----:B------:R-:W5:Y:S02]  /*0300*/  LDG.E.CONSTANT R8, desc[UR4][R8.64] ;  /* 0x0000000408087981 */ /* 0x000f64000c1e9900 */
[----:B------:R-:W-:-:S02]  /*0310*/  IMAD.WIDE R10, R17, 0x4, R6 ;  /* 0x00000004110a7825 */ /* 0x000fc400078e0206 */
[----:B------:R-:W5:Y:S04]  /*0320*/  LDG.E.CONSTANT R5, desc[UR4][R2.64] ;  /* 0x0000000402057981 */ /* 0x000f68000c1e9900 */
[----:B------:R-:W5:Y:S01]  /*0330*/  LDG.E.CONSTANT R6, desc[UR4][R6.64] ;  /* 0x0000000406067981 */ /* 0x000f62000c1e9900 */
[----:B0-----:R-:W-:-:S03]  /*0340*/  IMAD.WIDE R14, R17, 0x4, R10 ;  /* 0x00000004110e7825 */ /* 0x001fc600078e020a */
[----:B------:R-:W5:Y:S04]  /*0350*/  LDG.E.CONSTANT R10, desc[UR4][R10.64] ;  /* 0x000000040a0a7981 */ /* 0x000f68000c1e9900 */
[----:B------:R-:W5:Y:S04]  /*0360*/  LDG.E.CONSTANT R13, desc[UR4][R14.64] ;  /* 0x000000040e0d7981 */ /* 0x000f68000c1e9900 */
[----:B------:R-:W5:Y:S04]  /*0370*/  LDG.E.CONSTANT R7, desc[UR4][R2.64+0x4] ;  /* 0x0000040402077981 */ /* 0x000f68000c1e9900 */
[----:B------:R-:W5:Y:S01]  /*0380*/  LDG.E.CONSTANT R9, desc[UR4][R2.64+0xc] ;  /* 0x00000c0402097981 */ /* 0x000f62000c1e9900 */
[----:B--2---:R-:W-:-:S02]  /*0390*/  IMAD R26, R25, R26, R24 ;  /* 0x0000001a191a7224 */ /* 0x004fc400078e0218 */
[----:B------:R-:W-:Y:S02]  /*03a0*/  IMAD.WIDE R24, R17, 0x4, R14 ;  /* 0x0000000411187825 */ /* 0x000fe400078e020e */
[----:B------:R0:W2:Y:S04]  /*03b0*/  LDG.E.CONSTANT R14, desc[UR4][R2.64+0x8] ;  /* 0x00000804020e7981 */ /* 0x0000a8000c1e9900 */
[----:B------:R-:W2:Y:S01]  /*03c0*/  LDG.E.CONSTANT R24, desc[UR4][R24.64] ;  /* 0x0000000418187981 */ /* 0x000ea2000c1e9900 */
[----:B---3--:R-:W-:Y:S01]  /*03d0*/  IMAD R12, R23, R12, R26 ;  /* 0x0000000c170c7224 */ /* 0x008fe200078e021a */
[----:B------:R-:W-:-:S03]  /*03e0*/  IADD3 R22, PT, PT, R22, 0x8, RZ ;  /* 0x0000000816167810 */ /* 0x000fc60007ffe0ff */
[----:B----4-:R-:W-:Y:S01]  /*03f0*/  IMAD R29, R29, R4, R12 ;  /* 0x000000041d1d7224 */ /* 0x010fe200078e020c */
[----:B------:R-:W-:-:S03]  /*0400*/  ISETP.NE.AND P1, PT, R22, RZ, PT ;  /* 0x000000ff1600720c */ /* 0x000fc60003f25270 */
[----:B-----5:R-:W-:Y:S01]  /*0410*/  IMAD R8, R28, R8, R29 ;  /* 0x000000081c087224 */ /* 0x020fe200078e021d */
[----:B------:R-:W-:-:S03]  /*0420*/  IADD3 R4, P2, PT, R2, 0x20, RZ ;  /* 0x0000002002047810 */ /* 0x000fc60007f5e0ff */
[----:B------:R-:W-:Y:S01]  /*0430*/  IMAD R5, R5, R6, R8 ;  /* 0x0000000605057224 */ /* 0x000fe200078e0208 */
[----:B0-----:R-:W-:Y:S02]  /*0440*/  IADD3.X R3, PT, PT, RZ, R3, RZ, P2, !PT ;  /* 0x00000003ff037210 */ /* 0x001fe400017fe4ff */
[----:B------:R-:W-:Y:S01]  /*0450*/  LEA R18, R17, R18, 0x3 ;  /* 0x0000001211127211 */ /* 0x000fe200078e18ff */
[----:B------:R-:W-:-:S04]  /*0460*/  IMAD R5, R7, R10, R5 ;  /* 0x0000000a07057224 */ /* 0x000fc800078e0205 */
[----:B--2---:R-:W-:-:S04]  /*0470*/  IMAD R5, R14, R13, R5 ;  /* 0x0000000d0e057224 */ /* 0x004fc800078e0205 */
[----:B------:R-:W-:Y:S01]  /*0480*/  IMAD R24, R9, R24, R5 ;  /* 0x0000001809187224 */ /* 0x000fe200078e0205 */
[----:B------:R-:W-:Y:S06]  /*0490*/  @P1 BRA `(.L_x_16) ;  /* 0xfffffffc00601947 */ /* 0x000fec000383ffff */
.L_x_15:
[----:B------:R-:W-:Y:S05]  /*04a0*/  @!P0 BRA `(.L_x_14) ;  /* 0x0000000000fc8947 */ /* 0x000fea0003800000 */
[----:B------:R-:W-:Y:S02]  /*04b0*/  ISETP.GE.U32.AND P1, PT, R27, 0x4, PT ;  /* 0x000000041b00780c */ /* 0x000fe40003f26070 */
[----:B------:R-:W-:-:S04]  /*04c0*/  LOP3.LUT R14, R19, 0x3, RZ, 0xc0, !PT ;  /* 0x00000003130e7812 */ /* 0x000fc800078ec0ff */
[----:B------:R-:W-:-:S07]  /*04d0*/  ISETP.NE.AND P0, PT, R14, RZ, PT ;  /* 0x000000ff0e00720c */ /* 0x000fce0003f05270 */
[----:B------:R-:W-:Y:S06]  /*04e0*/  @!P1 BRA `(.L_x_17) ;  /* 0x00000000006c9947 */ /* 0x000fec0003800000 */
[----:B------:R-:W0:Y:S01]  /*04f0*/  LDC.64 R4, c[0x0][0x388] ;  /* 0x0000e200ff047b82 */ /* 0x000e220000000a00 */
[----:B------:R-:W1:Y:S01]  /*0500*/  LDCU.64 UR6, c[0x0][0x380] ;  /* 0x00007000ff0677ac */ /* 0x000e620008000a00 */
[----:B------:R-:W-:Y:S01]  /*0510*/  IMAD R7, R21, R17, R0 ;  /* 0x0000001115077224 */ /* 0x000fe200078e0200 */
[CC--:B------:R-:W-:Y:S02]  /*0520*/  IADD3 R3, PT, PT, R20.reuse, R21.reuse, RZ ;  /* 0x0000001514037210 */ /* 0x0c0fe40007ffe0ff */
[----:B------:R-:W-:-:S03]  /*0530*/  IADD3 R8, P1, PT, R20, R21, RZ ;  /* 0x0000001514087210 */ /* 0x000fc60007f3e0ff */
[----:B------:R-:W2:Y:S01]  /*0540*/  LDC.64 R12, c[0x0][0x380] ;  /* 0x0000e000ff0c7b82 */ /* 0x000ea20000000a00 */
[----:B0-----:R-:W-:-:S04]  /*0550*/  IMAD.WIDE R4, R7, 0x4, R4 ;  /* 0x0000000407047825 */ /* 0x001fc800078e0204 */
[----:B------:R-:W-:Y:S02]  /*0560*/  IMAD.WIDE R6, R17, 0x4, R4 ;  /* 0x0000000411067825 */ /* 0x000fe400078e0204 */
[----:B------:R-:W3:Y:S02]  /*0570*/  LDG.E.CONSTANT R4, desc[UR4][R4.64] ;  /* 0x0000000404047981 */ /* 0x000ee4000c1e9900 */
[----:B--2---:R-:W-:Y:S01]  /*0580*/  IMAD.WIDE.U32 R12, R3, 0x4, R12 ;  /* 0x00000004030c7825 */ /* 0x004fe200078e000c */
[----:B------:R-:W-:Y:S02]  /*0590*/  IADD3.X R3, PT, PT, RZ, RZ, RZ, P1, !PT ;  /* 0x000000ffff037210 */ /* 0x000fe40000ffe4ff */
[----:B-1----:R-:W-:-:S03]  /*05a0*/  LEA R2, P1, R8, UR6, 0x2 ;  /* 0x0000000608027c11 */ /* 0x002fc6000f8210ff */
[----:B------:R-:W3:Y:S01]  /*05b0*/  LDG.E.CONSTANT R13, desc[UR4][R12.64] ;  /* 0x000000040c0d7981 */ /* 0x000ee2000c1e9900 */
[----:B------:R-:W-:Y:S01]  /*05c0*/  LEA.HI.X R3, R8, UR7, R3, 0x2, P1 ;  /* 0x0000000708037c11 */ /* 0x000fe200088f1403 */
[C---:B------:R-:W-:Y:S02]  /*05d0*/  IMAD.WIDE R8, R17.reuse, 0x4, R6 ;  /* 0x0000000411087825 */ /* 0x040fe400078e0206 */
[----:B------:R-:W2:Y:S04]  /*05e0*/  LDG.E.CONSTANT R6, desc[UR4][R6.64] ;  /* 0x0000000406067981 */ /* 0x000ea8000c1e9900 */
[----:B------:R-:W2:Y:S01]  /*05f0*/  LDG.E.CONSTANT R15, desc[UR4][R2.64+0x4] ;  /* 0x00000404020f7981 */ /* 0x000ea2000c1e9900 */
[----:B------:R-:W-:-:S03]  /*0600*/  IMAD.WIDE R10, R17, 0x4, R8 ;  /* 0x00000004110a7825 */ /* 0x000fc600078e0208 */
[----:B------:R-:W4:Y:S04]  /*0610*/  LDG.E.CONSTANT R22, desc[UR4][R8.64] ;  /* 0x0000000408167981 */ /* 0x000f28000c1e9900 */
[----:B------:R-:W4:Y:S04]  /*0620*/  LDG.E.CONSTANT R18, desc[UR4][R2.64+0x8] ;  /* 0x0000080402127981 */ /* 0x000f28000c1e9900 */
[----:B------:R-:W5:Y:S04]  /*0630*/  LDG.E.CONSTANT R26, desc[UR4][R2.64+0xc] ;  /* 0x00000c04021a7981 */ /* 0x000f68000c1e9900 */
[----:B------:R-:W5:Y:S01]  /*0640*/  LDG.E.CONSTANT R10, desc[UR4][R10.64] ;  /* 0x000000040a0a7981 */ /* 0x000f62000c1e9900 */
[----:B------:R-:W-:Y:S01]  /*0650*/  IADD3 R21, PT, PT, R21, 0x4, RZ ;  /* 0x0000000415157810 */ /* 0x000fe20007ffe0ff */
[----:B---3--:R-:W-:-:S04]  /*0660*/  IMAD R24, R13, R4, R24 ;  /* 0x000000040d187224 */ /* 0x008fc800078e0218 */
[----:B--2---:R-:W-:-:S04]  /*0670*/  IMAD R15, R15, R6, R24 ;  /* 0x000000060f0f7224 */ /* 0x004fc800078e0218 */
[----:B----4-:R-:W-:-:S04]  /*0680*/  IMAD R15, R18, R22, R15 ;  /* 0x00000016120f7224 */ /* 0x010fc800078e020f */
[----:B-----5:R-:W-:-:S07]  /*0690*/  IMAD R24, R26, R10, R15 ;  /* 0x0000000a1a187224 */ /* 0x020fce00078e020f */
.L_x_17:
[----:B------:R-:W-:Y:S05]  /*06a0*/  @!P0 BRA `(.L_x_14) ;  /* 0x00000000007c8947 */ /* 0x000fea0003800000 */
[----:B------:R-:W-:Y:S01]  /*06b0*/  ISETP.NE.AND P1, PT, R14, 0x1, PT ;  /* 0x000000010e00780c */ /* 0x000fe20003f25270 */
[----:B------:R-:W0:Y:S01]  /*06c0*/  LDC.64 R10, c[0x0][0x380] ;  /* 0x0000e000ff0a7b82 */ /* 0x000e220000000a00 */
[----:B------:R-:W-:-:S04]  /*06d0*/  LOP3.LUT R19, R19, 0x1, RZ, 0xc0, !PT ;  /* 0x0000000113137812 */ /* 0x000fc800078ec0ff */
[----:B------:R-:W-:-:S03]  /*06e0*/  ISETP.NE.U32.AND P0, PT, R19, 0x1, PT ;  /* 0x000000011300780c */ /* 0x000fc60003f05070 */
[----:B------:R-:W1:Y:S04]  /*06f0*/  LDC.64 R8, c[0x0][0x388] ;  /* 0x0000e200ff087b82 */ /* 0x000e680000000a00 */
[CC--:B------:R-:W-:Y:S02]  /*0700*/  @P1 IADD3 R13, PT, PT, R20.reuse, R21.reuse, RZ ;  /* 0x00000015140d1210 */ /* 0x0c0fe40007ffe0ff */
[----:B------:R-:W-:Y:S02]  /*0710*/  @P1 IADD3 R12, P2, PT, R20, R21, RZ ;  /* 0x00000015140c1210 */ /* 0x000fe40007f5e0ff */
[----:B------:R-:W2:Y:S02]  /*0720*/  @P1 LDC.64 R2, c[0x0][0x380] ;  /* 0x0000e000ff021b82 */ /* 0x000ea40000000a00 */
[----:B------:R-:W-:-:S06]  /*0730*/  @P1 IADD3.X R14, PT, PT, RZ, RZ, RZ, P2, !PT ;  /* 0x000000ffff0e1210 */ /* 0x000fcc00017fe4ff */
[----:B------:R-:W3:Y:S01]  /*0740*/  LDC.64 R4, c[0x0][0x380] ;  /* 0x0000e000ff047b82 */ /* 0x000ee20000000a00 */
[----:B0-----:R-:W-:-:S04]  /*0750*/  @P1 IMAD.WIDE.U32 R10, R13, 0x4, R10 ;  /* 0x000000040d0a1825 */ /* 0x001fc800078e000a */
[C---:B------:R-:W-:Y:S01]  /*0760*/  @P1 IMAD R13, R21.reuse, R17, R0 ;  /* 0x00000011150d1224 */ /* 0x040fe200078e0200 */
[----:B------:R-:W-:Y:S01]  /*0770*/  @P1 IADD3 R21, PT, PT, R21, 0x2, RZ ;  /* 0x0000000215151810 */ /* 0x000fe20007ffe0ff */
[----:B------:R-:W4:Y:S01]  /*0780*/  @P1 LDG.E.CONSTANT R11, desc[UR4][R10.64] ;  /* 0x000000040a0b1981 */ /* 0x000f22000c1e9900 */
[----:B------:R-:W0:Y:S01]  /*0790*/  LDC.64 R6, c[0x0][0x388] ;  /* 0x0000e200ff067b82 */ /* 0x000e220000000a00 */
[----:B-1----:R-:W-:Y:S01]  /*07a0*/  @P1 IMAD.WIDE R8, R13, 0x4, R8 ;  /* 0x000000040d081825 */ /* 0x002fe200078e0208 */
[----:B------:R-:W-:Y:S02]  /*07b0*/  @!P0 IADD3 R15, PT, PT, R20, R21, RZ ;  /* 0x00000015140f8210 */ /* 0x000fe40007ffe0ff */
[----:B--2---:R-:W-:Y:S01]  /*07c0*/  @P1 LEA R2, P2, R12, R2, 0x2 ;  /* 0x000000020c021211 */ /* 0x004fe200078410ff */
[----:B------:R-:W-:-:S03]  /*07d0*/  @!P0 IMAD R21, R21, R17, R0 ;  /* 0x0000001115158224 */ /* 0x000fc600078e0200 */
[----:B------:R-:W-:Y:S01]  /*07e0*/  @P1 LEA.HI.X R3, R12, R3, R14, 0x2, P2 ;  /* 0x000000030c031211 */ /* 0x000fe200010f140e */
[----:B------:R-:W-:Y:S01]  /*07f0*/  @P1 IMAD.WIDE R12, R17, 0x4, R8 ;  /* 0x00000004110c1825 */ /* 0x000fe200078e0208 */
[----:B------:R-:W4:Y:S03]  /*0800*/  @P1 LDG.E.CONSTANT R14, desc[UR4][R8.64] ;  /* 0x00000004080e1981 */ /* 0x000f26000c1e9900 */
[----:B---3--:R-:W-:Y:S01]  /*0810*/  @!P0 IMAD.WIDE.U32 R4, R15, 0x4, R4 ;  /* 0x000000040f048825 */ /* 0x008fe200078e0004 */
[----:B------:R-:W2:Y:S04]  /*0820*/  @P1 LDG.E.CONSTANT R2, desc[UR4][R2.64+0x4] ;  /* 0x0000040402021981 */ /* 0x000ea8000c1e9900 */
[----:B------:R-:W2:Y:S01]  /*0830*/  @P1 LDG.E.CONSTANT R12, desc[UR4][R12.64] ;  /* 0x000000040c0c1981 */ /* 0x000ea2000c1e9900 */
[----:B0-----:R-:W-:-:S03]  /*0840*/  @!P0 IMAD.WIDE R6, R21, 0x4, R6 ;  /* 0x0000000415068825 */ /* 0x001fc600078e0206 */
[----:B------:R-:W3:Y:S04]  /*0850*/  @!P0 LDG.E.CONSTANT R5, desc[UR4][R4.64] ;  /* 0x0000000404058981 */ /* 0x000ee8000c1e9900 */
[----:B------:R-:W3:Y:S01]  /*0860*/  @!P0 LDG.E.CONSTANT R6, desc[UR4][R6.64] ;  /* 0x0000000406068981 */ /* 0x000ee2000c1e9900 */
[----:B----4-:R-:W-:-:S04]  /*0870*/  @P1 IMAD R11, R11, R14, R24 ;  /* 0x0000000e0b0b1224 */ /* 0x010fc800078e0218 */
[----:B--2---:R-:W-:-:S04]  /*0880*/  @P1 IMAD R24, R2, R12, R11 ;  /* 0x0000000c02181224 */ /* 0x004fc800078e020b */
[----:B---3--:R-:W-:-:S07]  /*0890*/  @!P0 IMAD R24, R5, R6, R24 ;  /* 0x0000000605188224 */ /* 0x008fce00078e0218 */
.L_x_14:
[----:B------:R-:W0:Y:S01]  /*08a0*/  LDC.64 R2, c[0x0][0x390] ;  /* 0x0000e400ff027b82 */ /* 0x000e220000000a00 */
[----:B------:R-:W-:-:S04]  /*08b0*/  IMAD R17, R16, R17, R0 ;  /* 0x0000001110117224 */ /* 0x000fc800078e0200 */
[----:B0-----:R-:W-:-:S05]  /*08c0*/  IMAD.WIDE R2, R17, 0x4, R2 ;  /* 0x0000000411027825 */ /* 0x001fca00078e0202 */
[----:B------:R-:W-:Y:S01]  /*08d0*/  STG.E desc[UR4][R2.64], R24 ;  /* 0x0000001802007986 */ /* 0x000fe2000c101904 */
[----:B------:R-:W-:Y:S05]  /*08e0*/  EXIT ;  /* 0x000000000000794d */ /* 0x000fea0003800000 */
.L_x_18:
        /* <DEDUP_REMOVED lines=9> */
.L_x_20:


//--------------------- .nv.shared.reserved.0     --------------------------
	.section	.nv.shared.reserved.0,"aw",@nobits
	.weak		__nv_reservedSMEM_offset_0_alias
	.size		__nv_reservedSMEM_offset_0_alias, 0, 64
	.other		__nv_reservedSMEM_offset_0_alias,@"STO_CUDA_RESERVED_SHARED STV_DEFAULT"
__nv_reservedSMEM_offset_0_alias:
	.zero		0
	.zero		64


//--------------------- .nv.constant0._Z7matmul2PKiS0_Piiii --------------------------
	.section	.nv.constant0._Z7matmul2PKiS0_Piiii,"a",@progbits
	.sectionflags	@""
	.align	4
.nv.constant0._Z7matmul2PKiS0_Piiii:
	.zero		932


//--------------------- .nv.constant0._Z6matmulPKiS0_Piiii --------------------------
	.section	.nv.constant0._Z6matmulPKiS0_Piiii,"a",@progbits
	.sectionflags	@""
	.align	4
.nv.constant0._Z6matmulPKiS0_Piiii:
	.zero		932


//--------------------- SYMBOLS --------------------------

	.type		.nv.reservedSmem.offset0,@object
	.size		.nv.reservedSmem.offset0,0x4
